//
// Generated by NVIDIA NVVM Compiler
//
// Compiler Build ID: CL-36424714
// Cuda compilation tools, release 13.0, V13.0.88
// Based on NVVM 20.0.0
//

.version 9.0
.target sm_100
.address_size 64

	// .globl	_Z6matMulPKfS0_Pf
// _ZZ6matMulPKfS0_PfE4aMat has been demoted
// _ZZ6matMulPKfS0_PfE4bMat has been demoted

.visible .entry _Z6matMulPKfS0_Pf(
	.param .u64 .ptr .align 1 _Z6matMulPKfS0_Pf_param_0,
	.param .u64 .ptr .align 1 _Z6matMulPKfS0_Pf_param_1,
	.param .u64 .ptr .align 1 _Z6matMulPKfS0_Pf_param_2
)
{
	.reg .b32 	%r<23>;
	.reg .b32 	%f<981>;
	.reg .b64 	%rd<13>;
	// demoted variable
	.shared .align 4 .b8 _ZZ6matMulPKfS0_PfE4aMat[4096];
	// demoted variable
	.shared .align 4 .b8 _ZZ6matMulPKfS0_PfE4bMat[4096];
	ld.param.u64 	%rd1, [_Z6matMulPKfS0_Pf_param_0];
	ld.param.u64 	%rd2, [_Z6matMulPKfS0_Pf_param_1];
	ld.param.u64 	%rd3, [_Z6matMulPKfS0_Pf_param_2];
	cvta.to.global.u64 	%rd4, %rd2;
	cvta.to.global.u64 	%rd5, %rd1;
	mov.u32 	%r1, %ctaid.x;
	shl.b32 	%r2, %r1, 5;
	mov.u32 	%r3, %ctaid.y;
	mov.u32 	%r4, %tid.x;
	mov.u32 	%r5, %tid.y;
	mul.lo.s32 	%r6, %r5, 320;
	add.s32 	%r7, %r6, %r4;
	shl.b32 	%r8, %r5, 7;
	mov.u32 	%r9, _ZZ6matMulPKfS0_PfE4aMat;
	add.s32 	%r10, %r9, %r8;
	shl.b32 	%r11, %r4, 2;
	add.s32 	%r12, %r10, %r11;
	add.s32 	%r13, %r7, %r6;
	mov.u32 	%r14, _ZZ6matMulPKfS0_PfE4bMat;
	add.s32 	%r15, %r14, %r11;
	add.s32 	%r16, %r15, %r8;
	mad.lo.s32 	%r17, %r3, 10240, %r7;
	mul.wide.u32 	%rd6, %r17, 4;
	add.s64 	%rd7, %rd5, %rd6;
	ld.global.f32 	%f1, [%rd7];
	st.shared.f32 	[%r12], %f1;
	add.s32 	%r18, %r13, %r2;
	mul.wide.s32 	%rd8, %r18, 4;
	add.s64 	%rd9, %rd4, %rd8;
	ld.global.f32 	%f2, [%rd9];
	st.shared.f32 	[%r16], %f2;
	bar.sync 	0;
	ld.shared.f32 	%f3, [%r10];
	ld.shared.f32 	%f4, [%r15];
	fma.rn.f32 	%f5, %f3, %f4, 0f00000000;
	ld.shared.f32 	%f6, [%r10+4];
	ld.shared.f32 	%f7, [%r15+128];
	fma.rn.f32 	%f8, %f6, %f7, %f5;
	ld.shared.f32 	%f9, [%r10+8];
	ld.shared.f32 	%f10, [%r15+256];
	fma.rn.f32 	%f11, %f9, %f10, %f8;
	ld.shared.f32 	%f12, [%r10+12];
	ld.shared.f32 	%f13, [%r15+384];
	fma.rn.f32 	%f14, %f12, %f13, %f11;
	ld.shared.f32 	%f15, [%r10+16];
	ld.shared.f32 	%f16, [%r15+512];
	fma.rn.f32 	%f17, %f15, %f16, %f14;
	ld.shared.f32 	%f18, [%r10+20];
	ld.shared.f32 	%f19, [%r15+640];
	fma.rn.f32 	%f20, %f18, %f19, %f17;
	ld.shared.f32 	%f21, [%r10+24];
	ld.shared.f32 	%f22, [%r15+768];
	fma.rn.f32 	%f23, %f21, %f22, %f20;
	ld.shared.f32 	%f24, [%r10+28];
	ld.shared.f32 	%f25, [%r15+896];
	fma.rn.f32 	%f26, %f24, %f25, %f23;
	ld.shared.f32 	%f27, [%r10+32];
	ld.shared.f32 	%f28, [%r15+1024];
	fma.rn.f32 	%f29, %f27, %f28, %f26;
	ld.shared.f32 	%f30, [%r10+36];
	ld.shared.f32 	%f31, [%r15+1152];
	fma.rn.f32 	%f32, %f30, %f31, %f29;
	ld.shared.f32 	%f33, [%r10+40];
	ld.shared.f32 	%f34, [%r15+1280];
	fma.rn.f32 	%f35, %f33, %f34, %f32;
	ld.shared.f32 	%f36, [%r10+44];
	ld.shared.f32 	%f37, [%r15+1408];
	fma.rn.f32 	%f38, %f36, %f37, %f35;
	ld.shared.f32 	%f39, [%r10+48];
	ld.shared.f32 	%f40, [%r15+1536];
	fma.rn.f32 	%f41, %f39, %f40, %f38;
	ld.shared.f32 	%f42, [%r10+52];
	ld.shared.f32 	%f43, [%r15+1664];
	fma.rn.f32 	%f44, %f42, %f43, %f41;
	ld.shared.f32 	%f45, [%r10+56];
	ld.shared.f32 	%f46, [%r15+1792];
	fma.rn.f32 	%f47, %f45, %f46, %f44;
	ld.shared.f32 	%f48, [%r10+60];
	ld.shared.f32 	%f49, [%r15+1920];
	fma.rn.f32 	%f50, %f48, %f49, %f47;
	ld.shared.f32 	%f51, [%r10+64];
	ld.shared.f32 	%f52, [%r15+2048];
	fma.rn.f32 	%f53, %f51, %f52, %f50;
	ld.shared.f32 	%f54, [%r10+68];
	ld.shared.f32 	%f55, [%r15+2176];
	fma.rn.f32 	%f56, %f54, %f55, %f53;
	ld.shared.f32 	%f57, [%r10+72];
	ld.shared.f32 	%f58, [%r15+2304];
	fma.rn.f32 	%f59, %f57, %f58, %f56;
	ld.shared.f32 	%f60, [%r10+76];
	ld.shared.f32 	%f61, [%r15+2432];
	fma.rn.f32 	%f62, %f60, %f61, %f59;
	ld.shared.f32 	%f63, [%r10+80];
	ld.shared.f32 	%f64, [%r15+2560];
	fma.rn.f32 	%f65, %f63, %f64, %f62;
	ld.shared.f32 	%f66, [%r10+84];
	ld.shared.f32 	%f67, [%r15+2688];
	fma.rn.f32 	%f68, %f66, %f67, %f65;
	ld.shared.f32 	%f69, [%r10+88];
	ld.shared.f32 	%f70, [%r15+2816];
	fma.rn.f32 	%f71, %f69, %f70, %f68;
	ld.shared.f32 	%f72, [%r10+92];
	ld.shared.f32 	%f73, [%r15+2944];
	fma.rn.f32 	%f74, %f72, %f73, %f71;
	ld.shared.f32 	%f75, [%r10+96];
	ld.shared.f32 	%f76, [%r15+3072];
	fma.rn.f32 	%f77, %f75, %f76, %f74;
	ld.shared.f32 	%f78, [%r10+100];
	ld.shared.f32 	%f79, [%r15+3200];
	fma.rn.f32 	%f80, %f78, %f79, %f77;
	ld.shared.f32 	%f81, [%r10+104];
	ld.shared.f32 	%f82, [%r15+3328];
	fma.rn.f32 	%f83, %f81, %f82, %f80;
	ld.shared.f32 	%f84, [%r10+108];
	ld.shared.f32 	%f85, [%r15+3456];
	fma.rn.f32 	%f86, %f84, %f85, %f83;
	ld.shared.f32 	%f87, [%r10+112];
	ld.shared.f32 	%f88, [%r15+3584];
	fma.rn.f32 	%f89, %f87, %f88, %f86;
	ld.shared.f32 	%f90, [%r10+116];
	ld.shared.f32 	%f91, [%r15+3712];
	fma.rn.f32 	%f92, %f90, %f91, %f89;
	ld.shared.f32 	%f93, [%r10+120];
	ld.shared.f32 	%f94, [%r15+3840];
	fma.rn.f32 	%f95, %f93, %f94, %f92;
	ld.shared.f32 	%f96, [%r10+124];
	ld.shared.f32 	%f97, [%r15+3968];
	fma.rn.f32 	%f98, %f96, %f97, %f95;
	ld.global.f32 	%f99, [%rd7+128];
	st.shared.f32 	[%r12], %f99;
	ld.global.f32 	%f100, [%rd9+81920];
	st.shared.f32 	[%r16], %f100;
	bar.sync 	0;
	ld.shared.f32 	%f101, [%r10];
	ld.shared.f32 	%f102, [%r15];
	fma.rn.f32 	%f103, %f101, %f102, %f98;
	ld.shared.f32 	%f104, [%r10+4];
	ld.shared.f32 	%f105, [%r15+128];
	fma.rn.f32 	%f106, %f104, %f105, %f103;
	ld.shared.f32 	%f107, [%r10+8];
	ld.shared.f32 	%f108, [%r15+256];
	fma.rn.f32 	%f109, %f107, %f108, %f106;
	ld.shared.f32 	%f110, [%r10+12];
	ld.shared.f32 	%f111, [%r15+384];
	fma.rn.f32 	%f112, %f110, %f111, %f109;
	ld.shared.f32 	%f113, [%r10+16];
	ld.shared.f32 	%f114, [%r15+512];
	fma.rn.f32 	%f115, %f113, %f114, %f112;
	ld.shared.f32 	%f116, [%r10+20];
	ld.shared.f32 	%f117, [%r15+640];
	fma.rn.f32 	%f118, %f116, %f117, %f115;
	ld.shared.f32 	%f119, [%r10+24];
	ld.shared.f32 	%f120, [%r15+768];
	fma.rn.f32 	%f121, %f119, %f120, %f118;
	ld.shared.f32 	%f122, [%r10+28];
	ld.shared.f32 	%f123, [%r15+896];
	fma.rn.f32 	%f124, %f122, %f123, %f121;
	ld.shared.f32 	%f125, [%r10+32];
	ld.shared.f32 	%f126, [%r15+1024];
	fma.rn.f32 	%f127, %f125, %f126, %f124;
	ld.shared.f32 	%f128, [%r10+36];
	ld.shared.f32 	%f129, [%r15+1152];
	fma.rn.f32 	%f130, %f128, %f129, %f127;
	ld.shared.f32 	%f131, [%r10+40];
	ld.shared.f32 	%f132, [%r15+1280];
	fma.rn.f32 	%f133, %f131, %f132, %f130;
	ld.shared.f32 	%f134, [%r10+44];
	ld.shared.f32 	%f135, [%r15+1408];
	fma.rn.f32 	%f136, %f134, %f135, %f133;
	ld.shared.f32 	%f137, [%r10+48];
	ld.shared.f32 	%f138, [%r15+1536];
	fma.rn.f32 	%f139, %f137, %f138, %f136;
	ld.shared.f32 	%f140, [%r10+52];
	ld.shared.f32 	%f141, [%r15+1664];
	fma.rn.f32 	%f142, %f140, %f141, %f139;
	ld.shared.f32 	%f143, [%r10+56];
	ld.shared.f32 	%f144, [%r15+1792];
	fma.rn.f32 	%f145, %f143, %f144, %f142;
	ld.shared.f32 	%f146, [%r10+60];
	ld.shared.f32 	%f147, [%r15+1920];
	fma.rn.f32 	%f148, %f146, %f147, %f145;
	ld.shared.f32 	%f149, [%r10+64];
	ld.shared.f32 	%f150, [%r15+2048];
	fma.rn.f32 	%f151, %f149, %f150, %f148;
	ld.shared.f32 	%f152, [%r10+68];
	ld.shared.f32 	%f153, [%r15+2176];
	fma.rn.f32 	%f154, %f152, %f153, %f151;
	ld.shared.f32 	%f155, [%r10+72];
	ld.shared.f32 	%f156, [%r15+2304];
	fma.rn.f32 	%f157, %f155, %f156, %f154;
	ld.shared.f32 	%f158, [%r10+76];
	ld.shared.f32 	%f159, [%r15+2432];
	fma.rn.f32 	%f160, %f158, %f159, %f157;
	ld.shared.f32 	%f161, [%r10+80];
	ld.shared.f32 	%f162, [%r15+2560];
	fma.rn.f32 	%f163, %f161, %f162, %f160;
	ld.shared.f32 	%f164, [%r10+84];
	ld.shared.f32 	%f165, [%r15+2688];
	fma.rn.f32 	%f166, %f164, %f165, %f163;
	ld.shared.f32 	%f167, [%r10+88];
	ld.shared.f32 	%f168, [%r15+2816];
	fma.rn.f32 	%f169, %f167, %f168, %f166;
	ld.shared.f32 	%f170, [%r10+92];
	ld.shared.f32 	%f171, [%r15+2944];
	fma.rn.f32 	%f172, %f170, %f171, %f169;
	ld.shared.f32 	%f173, [%r10+96];
	ld.shared.f32 	%f174, [%r15+3072];
	fma.rn.f32 	%f175, %f173, %f174, %f172;
	ld.shared.f32 	%f176, [%r10+100];
	ld.shared.f32 	%f177, [%r15+3200];
	fma.rn.f32 	%f178, %f176, %f177, %f175;
	ld.shared.f32 	%f179, [%r10+104];
	ld.shared.f32 	%f180, [%r15+3328];
	fma.rn.f32 	%f181, %f179, %f180, %f178;
	ld.shared.f32 	%f182, [%r10+108];
	ld.shared.f32 	%f183, [%r15+3456];
	fma.rn.f32 	%f184, %f182, %f183, %f181;
	ld.shared.f32 	%f185, [%r10+112];
	ld.shared.f32 	%f186, [%r15+3584];
	fma.rn.f32 	%f187, %f185, %f186, %f184;
	ld.shared.f32 	%f188, [%r10+116];
	ld.shared.f32 	%f189, [%r15+3712];
	fma.rn.f32 	%f190, %f188, %f189, %f187;
	ld.shared.f32 	%f191, [%r10+120];
	ld.shared.f32 	%f192, [%r15+3840];
	fma.rn.f32 	%f193, %f191, %f192, %f190;
	ld.shared.f32 	%f194, [%r10+124];
	ld.shared.f32 	%f195, [%r15+3968];
	fma.rn.f32 	%f196, %f194, %f195, %f193;
	ld.global.f32 	%f197, [%rd7+256];
	st.shared.f32 	[%r12], %f197;
	ld.global.f32 	%f198, [%rd9+163840];
	st.shared.f32 	[%r16], %f198;
	bar.sync 	0;
	ld.shared.f32 	%f199, [%r10];
	ld.shared.f32 	%f200, [%r15];
	fma.rn.f32 	%f201, %f199, %f200, %f196;
	ld.shared.f32 	%f202, [%r10+4];
	ld.shared.f32 	%f203, [%r15+128];
	fma.rn.f32 	%f204, %f202, %f203, %f201;
	ld.shared.f32 	%f205, [%r10+8];
	ld.shared.f32 	%f206, [%r15+256];
	fma.rn.f32 	%f207, %f205, %f206, %f204;
	ld.shared.f32 	%f208, [%r10+12];
	ld.shared.f32 	%f209, [%r15+384];
	fma.rn.f32 	%f210, %f208, %f209, %f207;
	ld.shared.f32 	%f211, [%r10+16];
	ld.shared.f32 	%f212, [%r15+512];
	fma.rn.f32 	%f213, %f211, %f212, %f210;
	ld.shared.f32 	%f214, [%r10+20];
	ld.shared.f32 	%f215, [%r15+640];
	fma.rn.f32 	%f216, %f214, %f215, %f213;
	ld.shared.f32 	%f217, [%r10+24];
	ld.shared.f32 	%f218, [%r15+768];
	fma.rn.f32 	%f219, %f217, %f218, %f216;
	ld.shared.f32 	%f220, [%r10+28];
	ld.shared.f32 	%f221, [%r15+896];
	fma.rn.f32 	%f222, %f220, %f221, %f219;
	ld.shared.f32 	%f223, [%r10+32];
	ld.shared.f32 	%f224, [%r15+1024];
	fma.rn.f32 	%f225, %f223, %f224, %f222;
	ld.shared.f32 	%f226, [%r10+36];
	ld.shared.f32 	%f227, [%r15+1152];
	fma.rn.f32 	%f228, %f226, %f227, %f225;
	ld.shared.f32 	%f229, [%r10+40];
	ld.shared.f32 	%f230, [%r15+1280];
	fma.rn.f32 	%f231, %f229, %f230, %f228;
	ld.shared.f32 	%f232, [%r10+44];
	ld.shared.f32 	%f233, [%r15+1408];
	fma.rn.f32 	%f234, %f232, %f233, %f231;
	ld.shared.f32 	%f235, [%r10+48];
	ld.shared.f32 	%f236, [%r15+1536];
	fma.rn.f32 	%f237, %f235, %f236, %f234;
	ld.shared.f32 	%f238, [%r10+52];
	ld.shared.f32 	%f239, [%r15+1664];
	fma.rn.f32 	%f240, %f238, %f239, %f237;
	ld.shared.f32 	%f241, [%r10+56];
	ld.shared.f32 	%f242, [%r15+1792];
	fma.rn.f32 	%f243, %f241, %f242, %f240;
	ld.shared.f32 	%f244, [%r10+60];
	ld.shared.f32 	%f245, [%r15+1920];
	fma.rn.f32 	%f246, %f244, %f245, %f243;
	ld.shared.f32 	%f247, [%r10+64];
	ld.shared.f32 	%f248, [%r15+2048];
	fma.rn.f32 	%f249, %f247, %f248, %f246;
	ld.shared.f32 	%f250, [%r10+68];
	ld.shared.f32 	%f251, [%r15+2176];
	fma.rn.f32 	%f252, %f250, %f251, %f249;
	ld.shared.f32 	%f253, [%r10+72];
	ld.shared.f32 	%f254, [%r15+2304];
	fma.rn.f32 	%f255, %f253, %f254, %f252;
	ld.shared.f32 	%f256, [%r10+76];
	ld.shared.f32 	%f257, [%r15+2432];
	fma.rn.f32 	%f258, %f256, %f257, %f255;
	ld.shared.f32 	%f259, [%r10+80];
	ld.shared.f32 	%f260, [%r15+2560];
	fma.rn.f32 	%f261, %f259, %f260, %f258;
	ld.shared.f32 	%f262, [%r10+84];
	ld.shared.f32 	%f263, [%r15+2688];
	fma.rn.f32 	%f264, %f262, %f263, %f261;
	ld.shared.f32 	%f265, [%r10+88];
	ld.shared.f32 	%f266, [%r15+2816];
	fma.rn.f32 	%f267, %f265, %f266, %f264;
	ld.shared.f32 	%f268, [%r10+92];
	ld.shared.f32 	%f269, [%r15+2944];
	fma.rn.f32 	%f270, %f268, %f269, %f267;
	ld.shared.f32 	%f271, [%r10+96];
	ld.shared.f32 	%f272, [%r15+3072];
	fma.rn.f32 	%f273, %f271, %f272, %f270;
	ld.shared.f32 	%f274, [%r10+100];
	ld.shared.f32 	%f275, [%r15+3200];
	fma.rn.f32 	%f276, %f274, %f275, %f273;
	ld.shared.f32 	%f277, [%r10+104];
	ld.shared.f32 	%f278, [%r15+3328];
	fma.rn.f32 	%f279, %f277, %f278, %f276;
	ld.shared.f32 	%f280, [%r10+108];
	ld.shared.f32 	%f281, [%r15+3456];
	fma.rn.f32 	%f282, %f280, %f281, %f279;
	ld.shared.f32 	%f283, [%r10+112];
	ld.shared.f32 	%f284, [%r15+3584];
	fma.rn.f32 	%f285, %f283, %f284, %f282;
	ld.shared.f32 	%f286, [%r10+116];
	ld.shared.f32 	%f287, [%r15+3712];
	fma.rn.f32 	%f288, %f286, %f287, %f285;
	ld.shared.f32 	%f289, [%r10+120];
	ld.shared.f32 	%f290, [%r15+3840];
	fma.rn.f32 	%f291, %f289, %f290, %f288;
	ld.shared.f32 	%f292, [%r10+124];
	ld.shared.f32 	%f293, [%r15+3968];
	fma.rn.f32 	%f294, %f292, %f293, %f291;
	ld.global.f32 	%f295, [%rd7+384];
	st.shared.f32 	[%r12], %f295;
	ld.global.f32 	%f296, [%rd9+245760];
	st.shared.f32 	[%r16], %f296;
	bar.sync 	0;
	ld.shared.f32 	%f297, [%r10];
	ld.shared.f32 	%f298, [%r15];
	fma.rn.f32 	%f299, %f297, %f298, %f294;
	ld.shared.f32 	%f300, [%r10+4];
	ld.shared.f32 	%f301, [%r15+128];
	fma.rn.f32 	%f302, %f300, %f301, %f299;
	ld.shared.f32 	%f303, [%r10+8];
	ld.shared.f32 	%f304, [%r15+256];
	fma.rn.f32 	%f305, %f303, %f304, %f302;
	ld.shared.f32 	%f306, [%r10+12];
	ld.shared.f32 	%f307, [%r15+384];
	fma.rn.f32 	%f308, %f306, %f307, %f305;
	ld.shared.f32 	%f309, [%r10+16];
	ld.shared.f32 	%f310, [%r15+512];
	fma.rn.f32 	%f311, %f309, %f310, %f308;
	ld.shared.f32 	%f312, [%r10+20];
	ld.shared.f32 	%f313, [%r15+640];
	fma.rn.f32 	%f314, %f312, %f313, %f311;
	ld.shared.f32 	%f315, [%r10+24];
	ld.shared.f32 	%f316, [%r15+768];
	fma.rn.f32 	%f317, %f315, %f316, %f314;
	ld.shared.f32 	%f318, [%r10+28];
	ld.shared.f32 	%f319, [%r15+896];
	fma.rn.f32 	%f320, %f318, %f319, %f317;
	ld.shared.f32 	%f321, [%r10+32];
	ld.shared.f32 	%f322, [%r15+1024];
	fma.rn.f32 	%f323, %f321, %f322, %f320;
	ld.shared.f32 	%f324, [%r10+36];
	ld.shared.f32 	%f325, [%r15+1152];
	fma.rn.f32 	%f326, %f324, %f325, %f323;
	ld.shared.f32 	%f327, [%r10+40];
	ld.shared.f32 	%f328, [%r15+1280];
	fma.rn.f32 	%f329, %f327, %f328, %f326;
	ld.shared.f32 	%f330, [%r10+44];
	ld.shared.f32 	%f331, [%r15+1408];
	fma.rn.f32 	%f332, %f330, %f331, %f329;
	ld.shared.f32 	%f333, [%r10+48];
	ld.shared.f32 	%f334, [%r15+1536];
	fma.rn.f32 	%f335, %f333, %f334, %f332;
	ld.shared.f32 	%f336, [%r10+52];
	ld.shared.f32 	%f337, [%r15+1664];
	fma.rn.f32 	%f338, %f336, %f337, %f335;
	ld.shared.f32 	%f339, [%r10+56];
	ld.shared.f32 	%f340, [%r15+1792];
	fma.rn.f32 	%f341, %f339, %f340, %f338;
	ld.shared.f32 	%f342, [%r10+60];
	ld.shared.f32 	%f343, [%r15+1920];
	fma.rn.f32 	%f344, %f342, %f343, %f341;
	ld.shared.f32 	%f345, [%r10+64];
	ld.shared.f32 	%f346, [%r15+2048];
	fma.rn.f32 	%f347, %f345, %f346, %f344;
	ld.shared.f32 	%f348, [%r10+68];
	ld.shared.f32 	%f349, [%r15+2176];
	fma.rn.f32 	%f350, %f348, %f349, %f347;
	ld.shared.f32 	%f351, [%r10+72];
	ld.shared.f32 	%f352, [%r15+2304];
	fma.rn.f32 	%f353, %f351, %f352, %f350;
	ld.shared.f32 	%f354, [%r10+76];
	ld.shared.f32 	%f355, [%r15+2432];
	fma.rn.f32 	%f356, %f354, %f355, %f353;
	ld.shared.f32 	%f357, [%r10+80];
	ld.shared.f32 	%f358, [%r15+2560];
	fma.rn.f32 	%f359, %f357, %f358, %f356;
	ld.shared.f32 	%f360, [%r10+84];
	ld.shared.f32 	%f361, [%r15+2688];
	fma.rn.f32 	%f362, %f360, %f361, %f359;
	ld.shared.f32 	%f363, [%r10+88];
	ld.shared.f32 	%f364, [%r15+2816];
	fma.rn.f32 	%f365, %f363, %f364, %f362;
	ld.shared.f32 	%f366, [%r10+92];
	ld.shared.f32 	%f367, [%r15+2944];
	fma.rn.f32 	%f368, %f366, %f367, %f365;
	ld.shared.f32 	%f369, [%r10+96];
	ld.shared.f32 	%f370, [%r15+3072];
	fma.rn.f32 	%f371, %f369, %f370, %f368;
	ld.shared.f32 	%f372, [%r10+100];
	ld.shared.f32 	%f373, [%r15+3200];
	fma.rn.f32 	%f374, %f372, %f373, %f371;
	ld.shared.f32 	%f375, [%r10+104];
	ld.shared.f32 	%f376, [%r15+3328];
	fma.rn.f32 	%f377, %f375, %f376, %f374;
	ld.shared.f32 	%f378, [%r10+108];
	ld.shared.f32 	%f379, [%r15+3456];
	fma.rn.f32 	%f380, %f378, %f379, %f377;
	ld.shared.f32 	%f381, [%r10+112];
	ld.shared.f32 	%f382, [%r15+3584];
	fma.rn.f32 	%f383, %f381, %f382, %f380;
	ld.shared.f32 	%f384, [%r10+116];
	ld.shared.f32 	%f385, [%r15+3712];
	fma.rn.f32 	%f386, %f384, %f385, %f383;
	ld.shared.f32 	%f387, [%r10+120];
	ld.shared.f32 	%f388, [%r15+3840];
	fma.rn.f32 	%f389, %f387, %f388, %f386;
	ld.shared.f32 	%f390, [%r10+124];
	ld.shared.f32 	%f391, [%r15+3968];
	fma.rn.f32 	%f392, %f390, %f391, %f389;
	ld.global.f32 	%f393, [%rd7+512];
	st.shared.f32 	[%r12], %f393;
	ld.global.f32 	%f394, [%rd9+327680];
	st.shared.f32 	[%r16], %f394;
	bar.sync 	0;
	ld.shared.f32 	%f395, [%r10];
	ld.shared.f32 	%f396, [%r15];
	fma.rn.f32 	%f397, %f395, %f396, %f392;
	ld.shared.f32 	%f398, [%r10+4];
	ld.shared.f32 	%f399, [%r15+128];
	fma.rn.f32 	%f400, %f398, %f399, %f397;
	ld.shared.f32 	%f401, [%r10+8];
	ld.shared.f32 	%f402, [%r15+256];
	fma.rn.f32 	%f403, %f401, %f402, %f400;
	ld.shared.f32 	%f404, [%r10+12];
	ld.shared.f32 	%f405, [%r15+384];
	fma.rn.f32 	%f406, %f404, %f405, %f403;
	ld.shared.f32 	%f407, [%r10+16];
	ld.shared.f32 	%f408, [%r15+512];
	fma.rn.f32 	%f409, %f407, %f408, %f406;
	ld.shared.f32 	%f410, [%r10+20];
	ld.shared.f32 	%f411, [%r15+640];
	fma.rn.f32 	%f412, %f410, %f411, %f409;
	ld.shared.f32 	%f413, [%r10+24];
	ld.shared.f32 	%f414, [%r15+768];
	fma.rn.f32 	%f415, %f413, %f414, %f412;
	ld.shared.f32 	%f416, [%r10+28];
	ld.shared.f32 	%f417, [%r15+896];
	fma.rn.f32 	%f418, %f416, %f417, %f415;
	ld.shared.f32 	%f419, [%r10+32];
	ld.shared.f32 	%f420, [%r15+1024];
	fma.rn.f32 	%f421, %f419, %f420, %f418;
	ld.shared.f32 	%f422, [%r10+36];
	ld.shared.f32 	%f423, [%r15+1152];
	fma.rn.f32 	%f424, %f422, %f423, %f421;
	ld.shared.f32 	%f425, [%r10+40];
	ld.shared.f32 	%f426, [%r15+1280];
	fma.rn.f32 	%f427, %f425, %f426, %f424;
	ld.shared.f32 	%f428, [%r10+44];
	ld.shared.f32 	%f429, [%r15+1408];
	fma.rn.f32 	%f430, %f428, %f429, %f427;
	ld.shared.f32 	%f431, [%r10+48];
	ld.shared.f32 	%f432, [%r15+1536];
	fma.rn.f32 	%f433, %f431, %f432, %f430;
	ld.shared.f32 	%f434, [%r10+52];
	ld.shared.f32 	%f435, [%r15+1664];
	fma.rn.f32 	%f436, %f434, %f435, %f433;
	ld.shared.f32 	%f437, [%r10+56];
	ld.shared.f32 	%f438, [%r15+1792];
	fma.rn.f32 	%f439, %f437, %f438, %f436;
	ld.shared.f32 	%f440, [%r10+60];
	ld.shared.f32 	%f441, [%r15+1920];
	fma.rn.f32 	%f442, %f440, %f441, %f439;
	ld.shared.f32 	%f443, [%r10+64];
	ld.shared.f32 	%f444, [%r15+2048];
	fma.rn.f32 	%f445, %f443, %f444, %f442;
	ld.shared.f32 	%f446, [%r10+68];
	ld.shared.f32 	%f447, [%r15+2176];
	fma.rn.f32 	%f448, %f446, %f447, %f445;
	ld.shared.f32 	%f449, [%r10+72];
	ld.shared.f32 	%f450, [%r15+2304];
	fma.rn.f32 	%f451, %f449, %f450, %f448;
	ld.shared.f32 	%f452, [%r10+76];
	ld.shared.f32 	%f453, [%r15+2432];
	fma.rn.f32 	%f454, %f452, %f453, %f451;
	ld.shared.f32 	%f455, [%r10+80];
	ld.shared.f32 	%f456, [%r15+2560];
	fma.rn.f32 	%f457, %f455, %f456, %f454;
	ld.shared.f32 	%f458, [%r10+84];
	ld.shared.f32 	%f459, [%r15+2688];
	fma.rn.f32 	%f460, %f458, %f459, %f457;
	ld.shared.f32 	%f461, [%r10+88];
	ld.shared.f32 	%f462, [%r15+2816];
	fma.rn.f32 	%f463, %f461, %f462, %f460;
	ld.shared.f32 	%f464, [%r10+92];
	ld.shared.f32 	%f465, [%r15+2944];
	fma.rn.f32 	%f466, %f464, %f465, %f463;
	ld.shared.f32 	%f467, [%r10+96];
	ld.shared.f32 	%f468, [%r15+3072];
	fma.rn.f32 	%f469, %f467, %f468, %f466;
	ld.shared.f32 	%f470, [%r10+100];
	ld.shared.f32 	%f471, [%r15+3200];
	fma.rn.f32 	%f472, %f470, %f471, %f469;
	ld.shared.f32 	%f473, [%r10+104];
	ld.shared.f32 	%f474, [%r15+3328];
	fma.rn.f32 	%f475, %f473, %f474, %f472;
	ld.shared.f32 	%f476, [%r10+108];
	ld.shared.f32 	%f477, [%r15+3456];
	fma.rn.f32 	%f478, %f476, %f477, %f475;
	ld.shared.f32 	%f479, [%r10+112];
	ld.shared.f32 	%f480, [%r15+3584];
	fma.rn.f32 	%f481, %f479, %f480, %f478;
	ld.shared.f32 	%f482, [%r10+116];
	ld.shared.f32 	%f483, [%r15+3712];
	fma.rn.f32 	%f484, %f482, %f483, %f481;
	ld.shared.f32 	%f485, [%r10+120];
	ld.shared.f32 	%f486, [%r15+3840];
	fma.rn.f32 	%f487, %f485, %f486, %f484;
	ld.shared.f32 	%f488, [%r10+124];
	ld.shared.f32 	%f489, [%r15+3968];
	fma.rn.f32 	%f490, %f488, %f489, %f487;
	ld.global.f32 	%f491, [%rd7+640];
	st.shared.f32 	[%r12], %f491;
	ld.global.f32 	%f492, [%rd9+409600];
	st.shared.f32 	[%r16], %f492;
	bar.sync 	0;
	ld.shared.f32 	%f493, [%r10];
	ld.shared.f32 	%f494, [%r15];
	fma.rn.f32 	%f495, %f493, %f494, %f490;
	ld.shared.f32 	%f496, [%r10+4];
	ld.shared.f32 	%f497, [%r15+128];
	fma.rn.f32 	%f498, %f496, %f497, %f495;
	ld.shared.f32 	%f499, [%r10+8];
	ld.shared.f32 	%f500, [%r15+256];
	fma.rn.f32 	%f501, %f499, %f500, %f498;
	ld.shared.f32 	%f502, [%r10+12];
	ld.shared.f32 	%f503, [%r15+384];
	fma.rn.f32 	%f504, %f502, %f503, %f501;
	ld.shared.f32 	%f505, [%r10+16];
	ld.shared.f32 	%f506, [%r15+512];
	fma.rn.f32 	%f507, %f505, %f506, %f504;
	ld.shared.f32 	%f508, [%r10+20];
	ld.shared.f32 	%f509, [%r15+640];
	fma.rn.f32 	%f510, %f508, %f509, %f507;
	ld.shared.f32 	%f511, [%r10+24];
	ld.shared.f32 	%f512, [%r15+768];
	fma.rn.f32 	%f513, %f511, %f512, %f510;
	ld.shared.f32 	%f514, [%r10+28];
	ld.shared.f32 	%f515, [%r15+896];
	fma.rn.f32 	%f516, %f514, %f515, %f513;
	ld.shared.f32 	%f517, [%r10+32];
	ld.shared.f32 	%f518, [%r15+1024];
	fma.rn.f32 	%f519, %f517, %f518, %f516;
	ld.shared.f32 	%f520, [%r10+36];
	ld.shared.f32 	%f521, [%r15+1152];
	fma.rn.f32 	%f522, %f520, %f521, %f519;
	ld.shared.f32 	%f523, [%r10+40];
	ld.shared.f32 	%f524, [%r15+1280];
	fma.rn.f32 	%f525, %f523, %f524, %f522;
	ld.shared.f32 	%f526, [%r10+44];
	ld.shared.f32 	%f527, [%r15+1408];
	fma.rn.f32 	%f528, %f526, %f527, %f525;
	ld.shared.f32 	%f529, [%r10+48];
	ld.shared.f32 	%f530, [%r15+1536];
	fma.rn.f32 	%f531, %f529, %f530, %f528;
	ld.shared.f32 	%f532, [%r10+52];
	ld.shared.f32 	%f533, [%r15+1664];
	fma.rn.f32 	%f534, %f532, %f533, %f531;
	ld.shared.f32 	%f535, [%r10+56];
	ld.shared.f32 	%f536, [%r15+1792];
	fma.rn.f32 	%f537, %f535, %f536, %f534;
	ld.shared.f32 	%f538, [%r10+60];
	ld.shared.f32 	%f539, [%r15+1920];
	fma.rn.f32 	%f540, %f538, %f539, %f537;
	ld.shared.f32 	%f541, [%r10+64];
	ld.shared.f32 	%f542, [%r15+2048];
	fma.rn.f32 	%f543, %f541, %f542, %f540;
	ld.shared.f32 	%f544, [%r10+68];
	ld.shared.f32 	%f545, [%r15+2176];
	fma.rn.f32 	%f546, %f544, %f545, %f543;
	ld.shared.f32 	%f547, [%r10+72];
	ld.shared.f32 	%f548, [%r15+2304];
	fma.rn.f32 	%f549, %f547, %f548, %f546;
	ld.shared.f32 	%f550, [%r10+76];
	ld.shared.f32 	%f551, [%r15+2432];
	fma.rn.f32 	%f552, %f550, %f551, %f549;
	ld.shared.f32 	%f553, [%r10+80];
	ld.shared.f32 	%f554, [%r15+2560];
	fma.rn.f32 	%f555, %f553, %f554, %f552;
	ld.shared.f32 	%f556, [%r10+84];
	ld.shared.f32 	%f557, [%r15+2688];
	fma.rn.f32 	%f558, %f556, %f557, %f555;
	ld.shared.f32 	%f559, [%r10+88];
	ld.shared.f32 	%f560, [%r15+2816];
	fma.rn.f32 	%f561, %f559, %f560, %f558;
	ld.shared.f32 	%f562, [%r10+92];
	ld.shared.f32 	%f563, [%r15+2944];
	fma.rn.f32 	%f564, %f562, %f563, %f561;
	ld.shared.f32 	%f565, [%r10+96];
	ld.shared.f32 	%f566, [%r15+3072];
	fma.rn.f32 	%f567, %f565, %f566, %f564;
	ld.shared.f32 	%f568, [%r10+100];
	ld.shared.f32 	%f569, [%r15+3200];
	fma.rn.f32 	%f570, %f568, %f569, %f567;
	ld.shared.f32 	%f571, [%r10+104];
	ld.shared.f32 	%f572, [%r15+3328];
	fma.rn.f32 	%f573, %f571, %f572, %f570;
	ld.shared.f32 	%f574, [%r10+108];
	ld.shared.f32 	%f575, [%r15+3456];
	fma.rn.f32 	%f576, %f574, %f575, %f573;
	ld.shared.f32 	%f577, [%r10+112];
	ld.shared.f32 	%f578, [%r15+3584];
	fma.rn.f32 	%f579, %f577, %f578, %f576;
	ld.shared.f32 	%f580, [%r10+116];
	ld.shared.f32 	%f581, [%r15+3712];
	fma.rn.f32 	%f582, %f580, %f581, %f579;
	ld.shared.f32 	%f583, [%r10+120];
	ld.shared.f32 	%f584, [%r15+3840];
	fma.rn.f32 	%f585, %f583, %f584, %f582;
	ld.shared.f32 	%f586, [%r10+124];
	ld.shared.f32 	%f587, [%r15+3968];
	fma.rn.f32 	%f588, %f586, %f587, %f585;
	ld.global.f32 	%f589, [%rd7+768];
	st.shared.f32 	[%r12], %f589;
	ld.global.f32 	%f590, [%rd9+491520];
	st.shared.f32 	[%r16], %f590;
	bar.sync 	0;
	ld.shared.f32 	%f591, [%r10];
	ld.shared.f32 	%f592, [%r15];
	fma.rn.f32 	%f593, %f591, %f592, %f588;
	ld.shared.f32 	%f594, [%r10+4];
	ld.shared.f32 	%f595, [%r15+128];
	fma.rn.f32 	%f596, %f594, %f595, %f593;
	ld.shared.f32 	%f597, [%r10+8];
	ld.shared.f32 	%f598, [%r15+256];
	fma.rn.f32 	%f599, %f597, %f598, %f596;
	ld.shared.f32 	%f600, [%r10+12];
	ld.shared.f32 	%f601, [%r15+384];
	fma.rn.f32 	%f602, %f600, %f601, %f599;
	ld.shared.f32 	%f603, [%r10+16];
	ld.shared.f32 	%f604, [%r15+512];
	fma.rn.f32 	%f605, %f603, %f604, %f602;
	ld.shared.f32 	%f606, [%r10+20];
	ld.shared.f32 	%f607, [%r15+640];
	fma.rn.f32 	%f608, %f606, %f607, %f605;
	ld.shared.f32 	%f609, [%r10+24];
	ld.shared.f32 	%f610, [%r15+768];
	fma.rn.f32 	%f611, %f609, %f610, %f608;
	ld.shared.f32 	%f612, [%r10+28];
	ld.shared.f32 	%f613, [%r15+896];
	fma.rn.f32 	%f614, %f612, %f613, %f611;
	ld.shared.f32 	%f615, [%r10+32];
	ld.shared.f32 	%f616, [%r15+1024];
	fma.rn.f32 	%f617, %f615, %f616, %f614;
	ld.shared.f32 	%f618, [%r10+36];
	ld.shared.f32 	%f619, [%r15+1152];
	fma.rn.f32 	%f620, %f618, %f619, %f617;
	ld.shared.f32 	%f621, [%r10+40];
	ld.shared.f32 	%f622, [%r15+1280];
	fma.rn.f32 	%f623, %f621, %f622, %f620;
	ld.shared.f32 	%f624, [%r10+44];
	ld.shared.f32 	%f625, [%r15+1408];
	fma.rn.f32 	%f626, %f624, %f625, %f623;
	ld.shared.f32 	%f627, [%r10+48];
	ld.shared.f32 	%f628, [%r15+1536];
	fma.rn.f32 	%f629, %f627, %f628, %f626;
	ld.shared.f32 	%f630, [%r10+52];
	ld.shared.f32 	%f631, [%r15+1664];
	fma.rn.f32 	%f632, %f630, %f631, %f629;
	ld.shared.f32 	%f633, [%r10+56];
	ld.shared.f32 	%f634, [%r15+1792];
	fma.rn.f32 	%f635, %f633, %f634, %f632;
	ld.shared.f32 	%f636, [%r10+60];
	ld.shared.f32 	%f637, [%r15+1920];
	fma.rn.f32 	%f638, %f636, %f637, %f635;
	ld.shared.f32 	%f639, [%r10+64];
	ld.shared.f32 	%f640, [%r15+2048];
	fma.rn.f32 	%f641, %f639, %f640, %f638;
	ld.shared.f32 	%f642, [%r10+68];
	ld.shared.f32 	%f643, [%r15+2176];
	fma.rn.f32 	%f644, %f642, %f643, %f641;
	ld.shared.f32 	%f645, [%r10+72];
	ld.shared.f32 	%f646, [%r15+2304];
	fma.rn.f32 	%f647, %f645, %f646, %f644;
	ld.shared.f32 	%f648, [%r10+76];
	ld.shared.f32 	%f649, [%r15+2432];
	fma.rn.f32 	%f650, %f648, %f649, %f647;
	ld.shared.f32 	%f651, [%r10+80];
	ld.shared.f32 	%f652, [%r15+2560];
	fma.rn.f32 	%f653, %f651, %f652, %f650;
	ld.shared.f32 	%f654, [%r10+84];
	ld.shared.f32 	%f655, [%r15+2688];
	fma.rn.f32 	%f656, %f654, %f655, %f653;
	ld.shared.f32 	%f657, [%r10+88];
	ld.shared.f32 	%f658, [%r15+2816];
	fma.rn.f32 	%f659, %f657, %f658, %f656;
	ld.shared.f32 	%f660, [%r10+92];
	ld.shared.f32 	%f661, [%r15+2944];
	fma.rn.f32 	%f662, %f660, %f661, %f659;
	ld.shared.f32 	%f663, [%r10+96];
	ld.shared.f32 	%f664, [%r15+3072];
	fma.rn.f32 	%f665, %f663, %f664, %f662;
	ld.shared.f32 	%f666, [%r10+100];
	ld.shared.f32 	%f667, [%r15+3200];
	fma.rn.f32 	%f668, %f666, %f667, %f665;
	ld.shared.f32 	%f669, [%r10+104];
	ld.shared.f32 	%f670, [%r15+3328];
	fma.rn.f32 	%f671, %f669, %f670, %f668;
	ld.shared.f32 	%f672, [%r10+108];
	ld.shared.f32 	%f673, [%r15+3456];
	fma.rn.f32 	%f674, %f672, %f673, %f671;
	ld.shared.f32 	%f675, [%r10+112];
	ld.shared.f32 	%f676, [%r15+3584];
	fma.rn.f32 	%f677, %f675, %f676, %f674;
	ld.shared.f32 	%f678, [%r10+116];
	ld.shared.f32 	%f679, [%r15+3712];
	fma.rn.f32 	%f680, %f678, %f679, %f677;
	ld.shared.f32 	%f681, [%r10+120];
	ld.shared.f32 	%f682, [%r15+3840];
	fma.rn.f32 	%f683, %f681, %f682, %f680;
	ld.shared.f32 	%f684, [%r10+124];
	ld.shared.f32 	%f685, [%r15+3968];
	fma.rn.f32 	%f686, %f684, %f685, %f683;
	ld.global.f32 	%f687, [%rd7+896];
	st.shared.f32 	[%r12], %f687;
	ld.global.f32 	%f688, [%rd9+573440];
	st.shared.f32 	[%r16], %f688;
	bar.sync 	0;
	ld.shared.f32 	%f689, [%r10];
	ld.shared.f32 	%f690, [%r15];
	fma.rn.f32 	%f691, %f689, %f690, %f686;
	ld.shared.f32 	%f692, [%r10+4];
	ld.shared.f32 	%f693, [%r15+128];
	fma.rn.f32 	%f694, %f692, %f693, %f691;
	ld.shared.f32 	%f695, [%r10+8];
	ld.shared.f32 	%f696, [%r15+256];
	fma.rn.f32 	%f697, %f695, %f696, %f694;
	ld.shared.f32 	%f698, [%r10+12];
	ld.shared.f32 	%f699, [%r15+384];
	fma.rn.f32 	%f700, %f698, %f699, %f697;
	ld.shared.f32 	%f701, [%r10+16];
	ld.shared.f32 	%f702, [%r15+512];
	fma.rn.f32 	%f703, %f701, %f702, %f700;
	ld.shared.f32 	%f704, [%r10+20];
	ld.shared.f32 	%f705, [%r15+640];
	fma.rn.f32 	%f706, %f704, %f705, %f703;
	ld.shared.f32 	%f707, [%r10+24];
	ld.shared.f32 	%f708, [%r15+768];
	fma.rn.f32 	%f709, %f707, %f708, %f706;
	ld.shared.f32 	%f710, [%r10+28];
	ld.shared.f32 	%f711, [%r15+896];
	fma.rn.f32 	%f712, %f710, %f711, %f709;
	ld.shared.f32 	%f713, [%r10+32];
	ld.shared.f32 	%f714, [%r15+1024];
	fma.rn.f32 	%f715, %f713, %f714, %f712;
	ld.shared.f32 	%f716, [%r10+36];
	ld.shared.f32 	%f717, [%r15+1152];
	fma.rn.f32 	%f718, %f716, %f717, %f715;
	ld.shared.f32 	%f719, [%r10+40];
	ld.shared.f32 	%f720, [%r15+1280];
	fma.rn.f32 	%f721, %f719, %f720, %f718;
	ld.shared.f32 	%f722, [%r10+44];
	ld.shared.f32 	%f723, [%r15+1408];
	fma.rn.f32 	%f724, %f722, %f723, %f721;
	ld.shared.f32 	%f725, [%r10+48];
	ld.shared.f32 	%f726, [%r15+1536];
	fma.rn.f32 	%f727, %f725, %f726, %f724;
	ld.shared.f32 	%f728, [%r10+52];
	ld.shared.f32 	%f729, [%r15+1664];
	fma.rn.f32 	%f730, %f728, %f729, %f727;
	ld.shared.f32 	%f731, [%r10+56];
	ld.shared.f32 	%f732, [%r15+1792];
	fma.rn.f32 	%f733, %f731, %f732, %f730;
	ld.shared.f32 	%f734, [%r10+60];
	ld.shared.f32 	%f735, [%r15+1920];
	fma.rn.f32 	%f736, %f734, %f735, %f733;
	ld.shared.f32 	%f737, [%r10+64];
	ld.shared.f32 	%f738, [%r15+2048];
	fma.rn.f32 	%f739, %f737, %f738, %f736;
	ld.shared.f32 	%f740, [%r10+68];
	ld.shared.f32 	%f741, [%r15+2176];
	fma.rn.f32 	%f742, %f740, %f741, %f739;
	ld.shared.f32 	%f743, [%r10+72];
	ld.shared.f32 	%f744, [%r15+2304];
	fma.rn.f32 	%f745, %f743, %f744, %f742;
	ld.shared.f32 	%f746, [%r10+76];
	ld.shared.f32 	%f747, [%r15+2432];
	fma.rn.f32 	%f748, %f746, %f747, %f745;
	ld.shared.f32 	%f749, [%r10+80];
	ld.shared.f32 	%f750, [%r15+2560];
	fma.rn.f32 	%f751, %f749, %f750, %f748;
	ld.shared.f32 	%f752, [%r10+84];
	ld.shared.f32 	%f753, [%r15+2688];
	fma.rn.f32 	%f754, %f752, %f753, %f751;
	ld.shared.f32 	%f755, [%r10+88];
	ld.shared.f32 	%f756, [%r15+2816];
	fma.rn.f32 	%f757, %f755, %f756, %f754;
	ld.shared.f32 	%f758, [%r10+92];
	ld.shared.f32 	%f759, [%r15+2944];
	fma.rn.f32 	%f760, %f758, %f759, %f757;
	ld.shared.f32 	%f761, [%r10+96];
	ld.shared.f32 	%f762, [%r15+3072];
	fma.rn.f32 	%f763, %f761, %f762, %f760;
	ld.shared.f32 	%f764, [%r10+100];
	ld.shared.f32 	%f765, [%r15+3200];
	fma.rn.f32 	%f766, %f764, %f765, %f763;
	ld.shared.f32 	%f767, [%r10+104];
	ld.shared.f32 	%f768, [%r15+3328];
	fma.rn.f32 	%f769, %f767, %f768, %f766;
	ld.shared.f32 	%f770, [%r10+108];
	ld.shared.f32 	%f771, [%r15+3456];
	fma.rn.f32 	%f772, %f770, %f771, %f769;
	ld.shared.f32 	%f773, [%r10+112];
	ld.shared.f32 	%f774, [%r15+3584];
	fma.rn.f32 	%f775, %f773, %f774, %f772;
	ld.shared.f32 	%f776, [%r10+116];
	ld.shared.f32 	%f777, [%r15+3712];
	fma.rn.f32 	%f778, %f776, %f777, %f775;
	ld.shared.f32 	%f779, [%r10+120];
	ld.shared.f32 	%f780, [%r15+3840];
	fma.rn.f32 	%f781, %f779, %f780, %f778;
	ld.shared.f32 	%f782, [%r10+124];
	ld.shared.f32 	%f783, [%r15+3968];
	fma.rn.f32 	%f784, %f782, %f783, %f781;
	ld.global.f32 	%f785, [%rd7+1024];
	st.shared.f32 	[%r12], %f785;
	ld.global.f32 	%f786, [%rd9+655360];
	st.shared.f32 	[%r16], %f786;
	bar.sync 	0;
	ld.shared.f32 	%f787, [%r10];
	ld.shared.f32 	%f788, [%r15];
	fma.rn.f32 	%f789, %f787, %f788, %f784;
	ld.shared.f32 	%f790, [%r10+4];
	ld.shared.f32 	%f791, [%r15+128];
	fma.rn.f32 	%f792, %f790, %f791, %f789;
	ld.shared.f32 	%f793, [%r10+8];
	ld.shared.f32 	%f794, [%r15+256];
	fma.rn.f32 	%f795, %f793, %f794, %f792;
	ld.shared.f32 	%f796, [%r10+12];
	ld.shared.f32 	%f797, [%r15+384];
	fma.rn.f32 	%f798, %f796, %f797, %f795;
	ld.shared.f32 	%f799, [%r10+16];
	ld.shared.f32 	%f800, [%r15+512];
	fma.rn.f32 	%f801, %f799, %f800, %f798;
	ld.shared.f32 	%f802, [%r10+20];
	ld.shared.f32 	%f803, [%r15+640];
	fma.rn.f32 	%f804, %f802, %f803, %f801;
	ld.shared.f32 	%f805, [%r10+24];
	ld.shared.f32 	%f806, [%r15+768];
	fma.rn.f32 	%f807, %f805, %f806, %f804;
	ld.shared.f32 	%f808, [%r10+28];
	ld.shared.f32 	%f809, [%r15+896];
	fma.rn.f32 	%f810, %f808, %f809, %f807;
	ld.shared.f32 	%f811, [%r10+32];
	ld.shared.f32 	%f812, [%r15+1024];
	fma.rn.f32 	%f813, %f811, %f812, %f810;
	ld.shared.f32 	%f814, [%r10+36];
	ld.shared.f32 	%f815, [%r15+1152];
	fma.rn.f32 	%f816, %f814, %f815, %f813;
	ld.shared.f32 	%f817, [%r10+40];
	ld.shared.f32 	%f818, [%r15+1280];
	fma.rn.f32 	%f819, %f817, %f818, %f816;
	ld.shared.f32 	%f820, [%r10+44];
	ld.shared.f32 	%f821, [%r15+1408];
	fma.rn.f32 	%f822, %f820, %f821, %f819;
	ld.shared.f32 	%f823, [%r10+48];
	ld.shared.f32 	%f824, [%r15+1536];
	fma.rn.f32 	%f825, %f823, %f824, %f822;
	ld.shared.f32 	%f826, [%r10+52];
	ld.shared.f32 	%f827, [%r15+1664];
	fma.rn.f32 	%f828, %f826, %f827, %f825;
	ld.shared.f32 	%f829, [%r10+56];
	ld.shared.f32 	%f830, [%r15+1792];
	fma.rn.f32 	%f831, %f829, %f830, %f828;
	ld.shared.f32 	%f832, [%r10+60];
	ld.shared.f32 	%f833, [%r15+1920];
	fma.rn.f32 	%f834, %f832, %f833, %f831;
	ld.shared.f32 	%f835, [%r10+64];
	ld.shared.f32 	%f836, [%r15+2048];
	fma.rn.f32 	%f837, %f835, %f836, %f834;
	ld.shared.f32 	%f838, [%r10+68];
	ld.shared.f32 	%f839, [%r15+2176];
	fma.rn.f32 	%f840, %f838, %f839, %f837;
	ld.shared.f32 	%f841, [%r10+72];
	ld.shared.f32 	%f842, [%r15+2304];
	fma.rn.f32 	%f843, %f841, %f842, %f840;
	ld.shared.f32 	%f844, [%r10+76];
	ld.shared.f32 	%f845, [%r15+2432];
	fma.rn.f32 	%f846, %f844, %f845, %f843;
	ld.shared.f32 	%f847, [%r10+80];
	ld.shared.f32 	%f848, [%r15+2560];
	fma.rn.f32 	%f849, %f847, %f848, %f846;
	ld.shared.f32 	%f850, [%r10+84];
	ld.shared.f32 	%f851, [%r15+2688];
	fma.rn.f32 	%f852, %f850, %f851, %f849;
	ld.shared.f32 	%f853, [%r10+88];
	ld.shared.f32 	%f854, [%r15+2816];
	fma.rn.f32 	%f855, %f853, %f854, %f852;
	ld.shared.f32 	%f856, [%r10+92];
	ld.shared.f32 	%f857, [%r15+2944];
	fma.rn.f32 	%f858, %f856, %f857, %f855;
	ld.shared.f32 	%f859, [%r10+96];
	ld.shared.f32 	%f860, [%r15+3072];
	fma.rn.f32 	%f861, %f859, %f860, %f858;
	ld.shared.f32 	%f862, [%r10+100];
	ld.shared.f32 	%f863, [%r15+3200];
	fma.rn.f32 	%f864, %f862, %f863, %f861;
	ld.shared.f32 	%f865, [%r10+104];
	ld.shared.f32 	%f866, [%r15+3328];
	fma.rn.f32 	%f867, %f865, %f866, %f864;
	ld.shared.f32 	%f868, [%r10+108];
	ld.shared.f32 	%f869, [%r15+3456];
	fma.rn.f32 	%f870, %f868, %f869, %f867;
	ld.shared.f32 	%f871, [%r10+112];
	ld.shared.f32 	%f872, [%r15+3584];
	fma.rn.f32 	%f873, %f871, %f872, %f870;
	ld.shared.f32 	%f874, [%r10+116];
	ld.shared.f32 	%f875, [%r15+3712];
	fma.rn.f32 	%f876, %f874, %f875, %f873;
	ld.shared.f32 	%f877, [%r10+120];
	ld.shared.f32 	%f878, [%r15+3840];
	fma.rn.f32 	%f879, %f877, %f878, %f876;
	ld.shared.f32 	%f880, [%r10+124];
	ld.shared.f32 	%f881, [%r15+3968];
	fma.rn.f32 	%f882, %f880, %f881, %f879;
	ld.global.f32 	%f883, [%rd7+1152];
	st.shared.f32 	[%r12], %f883;
	ld.global.f32 	%f884, [%rd9+737280];
	st.shared.f32 	[%r16], %f884;
	bar.sync 	0;
	ld.shared.f32 	%f885, [%r10];
	ld.shared.f32 	%f886, [%r15];
	fma.rn.f32 	%f887, %f885, %f886, %f882;
	ld.shared.f32 	%f888, [%r10+4];
	ld.shared.f32 	%f889, [%r15+128];
	fma.rn.f32 	%f890, %f888, %f889, %f887;
	ld.shared.f32 	%f891, [%r10+8];
	ld.shared.f32 	%f892, [%r15+256];
	fma.rn.f32 	%f893, %f891, %f892, %f890;
	ld.shared.f32 	%f894, [%r10+12];
	ld.shared.f32 	%f895, [%r15+384];
	fma.rn.f32 	%f896, %f894, %f895, %f893;
	ld.shared.f32 	%f897, [%r10+16];
	ld.shared.f32 	%f898, [%r15+512];
	fma.rn.f32 	%f899, %f897, %f898, %f896;
	ld.shared.f32 	%f900, [%r10+20];
	ld.shared.f32 	%f901, [%r15+640];
	fma.rn.f32 	%f902, %f900, %f901, %f899;
	ld.shared.f32 	%f903, [%r10+24];
	ld.shared.f32 	%f904, [%r15+768];
	fma.rn.f32 	%f905, %f903, %f904, %f902;
	ld.shared.f32 	%f906, [%r10+28];
	ld.shared.f32 	%f907, [%r15+896];
	fma.rn.f32 	%f908, %f906, %f907, %f905;
	ld.shared.f32 	%f909, [%r10+32];
	ld.shared.f32 	%f910, [%r15+1024];
	fma.rn.f32 	%f911, %f909, %f910, %f908;
	ld.shared.f32 	%f912, [%r10+36];
	ld.shared.f32 	%f913, [%r15+1152];
	fma.rn.f32 	%f914, %f912, %f913, %f911;
	ld.shared.f32 	%f915, [%r10+40];
	ld.shared.f32 	%f916, [%r15+1280];
	fma.rn.f32 	%f917, %f915, %f916, %f914;
	ld.shared.f32 	%f918, [%r10+44];
	ld.shared.f32 	%f919, [%r15+1408];
	fma.rn.f32 	%f920, %f918, %f919, %f917;
	ld.shared.f32 	%f921, [%r10+48];
	ld.shared.f32 	%f922, [%r15+1536];
	fma.rn.f32 	%f923, %f921, %f922, %f920;
	ld.shared.f32 	%f924, [%r10+52];
	ld.shared.f32 	%f925, [%r15+1664];
	fma.rn.f32 	%f926, %f924, %f925, %f923;
	ld.shared.f32 	%f927, [%r10+56];
	ld.shared.f32 	%f928, [%r15+1792];
	fma.rn.f32 	%f929, %f927, %f928, %f926;
	ld.shared.f32 	%f930, [%r10+60];
	ld.shared.f32 	%f931, [%r15+1920];
	fma.rn.f32 	%f932, %f930, %f931, %f929;
	ld.shared.f32 	%f933, [%r10+64];
	ld.shared.f32 	%f934, [%r15+2048];
	fma.rn.f32 	%f935, %f933, %f934, %f932;
	ld.shared.f32 	%f936, [%r10+68];
	ld.shared.f32 	%f937, [%r15+2176];
	fma.rn.f32 	%f938, %f936, %f937, %f935;
	ld.shared.f32 	%f939, [%r10+72];
	ld.shared.f32 	%f940, [%r15+2304];
	fma.rn.f32 	%f941, %f939, %f940, %f938;
	ld.shared.f32 	%f942, [%r10+76];
	ld.shared.f32 	%f943, [%r15+2432];
	fma.rn.f32 	%f944, %f942, %f943, %f941;
	ld.shared.f32 	%f945, [%r10+80];
	ld.shared.f32 	%f946, [%r15+2560];
	fma.rn.f32 	%f947, %f945, %f946, %f944;
	ld.shared.f32 	%f948, [%r10+84];
	ld.shared.f32 	%f949, [%r15+2688];
	fma.rn.f32 	%f950, %f948, %f949, %f947;
	ld.shared.f32 	%f951, [%r10+88];
	ld.shared.f32 	%f952, [%r15+2816];
	fma.rn.f32 	%f953, %f951, %f952, %f950;
	ld.shared.f32 	%f954, [%r10+92];
	ld.shared.f32 	%f955, [%r15+2944];
	fma.rn.f32 	%f956, %f954, %f955, %f953;
	ld.shared.f32 	%f957, [%r10+96];
	ld.shared.f32 	%f958, [%r15+3072];
	fma.rn.f32 	%f959, %f957, %f958, %f956;
	ld.shared.f32 	%f960, [%r10+100];
	ld.shared.f32 	%f961, [%r15+3200];
	fma.rn.f32 	%f962, %f960, %f961, %f959;
	ld.shared.f32 	%f963, [%r10+104];
	ld.shared.f32 	%f964, [%r15+3328];
	fma.rn.f32 	%f965, %f963, %f964, %f962;
	ld.shared.f32 	%f966, [%r10+108];
	ld.shared.f32 	%f967, [%r15+3456];
	fma.rn.f32 	%f968, %f966, %f967, %f965;
	ld.shared.f32 	%f969, [%r10+112];
	ld.shared.f32 	%f970, [%r15+3584];
	fma.rn.f32 	%f971, %f969, %f970, %f968;
	ld.shared.f32 	%f972, [%r10+116];
	ld.shared.f32 	%f973, [%r15+3712];
	fma.rn.f32 	%f974, %f972, %f973, %f971;
	ld.shared.f32 	%f975, [%r10+120];
	ld.shared.f32 	%f976, [%r15+3840];
	fma.rn.f32 	%f977, %f975, %f976, %f974;
	ld.shared.f32 	%f978, [%r10+124];
	ld.shared.f32 	%f979, [%r15+3968];
	fma.rn.f32 	%f980, %f978, %f979, %f977;
	cvta.to.global.u64 	%rd10, %rd3;
	shl.b32 	%r19, %r3, 5;
	add.s32 	%r20, %r19, %r5;
	add.s32 	%r21, %r2, %r4;
	mad.lo.s32 	%r22, %r20, 640, %r21;
	mul.wide.s32 	%rd11, %r22, 4;
	add.s64 	%rd12, %rd10, %rd11;
	st.global.f32 	[%rd12], %f980;
	ret;

}


// ===== COMPILED SASS (sm_100) =====

	.target	sm_100

	.elftype	@"ET_EXEC"


//--------------------- .note.nv.tkinfo           --------------------------
	.section	.note.nv.tkinfo,"",@"SHT_NOTE"
	.sectionflags	@"SHF_NOTE_NV_TKINFO"
	.tkinfo
        /*0018*/ 	.word	0x00000002
        /*0030*/ 	.string	""
        /*0030*/ 	.string	"ptxas"
        /*0030*/ 	.string	"Cuda compilation tools, release 13.0, V13.0.88"
        /*0030*/ 	.string	"Build cuda_13.0.r13.0/compiler.36424714_0"
        /*0030*/ 	.string	"-arch sm_100 -m 64 "



//--------------------- .note.nv.cuinfo           --------------------------
	.section	.note.nv.cuinfo,"",@"SHT_NOTE"
	.sectionflags	@"SHF_NOTE_NV_CUINFO"
        /*0018*/ 	.short	0x0002
        /*001a*/ 	.short	0x0064
        /*001c*/ 	.short	0x0082
	.zero		2


//--------------------- .nv.info                  --------------------------
	.section	.nv.info,"",@"SHT_CUDA_INFO"
	.align	4


	//----- nvinfo : EIATTR_REGCOUNT
	.align		4
        /*0000*/ 	.byte	0x04, 0x2f
        /*0002*/ 	.short	(.L_1 - .L_0)
	.align		4
.L_0:
        /*0004*/ 	.word	index@(_Z6matMulPKfS0_Pf)
        /*0008*/ 	.word	0x00000020


	//----- nvinfo : EIATTR_FRAME_SIZE
	.align		4
.L_1:
        /*000c*/ 	.byte	0x04, 0x11
        /*000e*/ 	.short	(.L_3 - .L_2)
	.align		4
.L_2:
        /*0010*/ 	.word	index@(_Z6matMulPKfS0_Pf)
        /*0014*/ 	.word	0x00000000


	//----- nvinfo : EIATTR_MIN_STACK_SIZE
	.align		4
.L_3:
        /*0018*/ 	.byte	0x04, 0x12
        /*001a*/ 	.short	(.L_5 - .L_4)
	.align		4
.L_4:
        /*001c*/ 	.word	index@(_Z6matMulPKfS0_Pf)
        /*0020*/ 	.word	0x00000000
.L_5:


//--------------------- .nv.compat                --------------------------
	.section	.nv.compat,"",@"SHT_CUDA_COMPAT_INFO"
	.align	4
        /*0000*/ 	.byte	0x02, 0x09, 0x00, 0x00, 0x02, 0x02, 0x01, 0x00, 0x02, 0x05, 0x05, 0x00, 0x03, 0x07, 0x01, 0x01
        /*0010*/ 	.byte	0x02, 0x03, 0x00, 0x00, 0x02, 0x06, 0x01, 0x00, 0x04, 0x0b, 0x08, 0x00, 0x09, 0x00, 0x00, 0x00
        /*0020*/ 	.byte	0x00, 0x00, 0x00, 0x00


//--------------------- .nv.info._Z6matMulPKfS0_Pf --------------------------
	.section	.nv.info._Z6matMulPKfS0_Pf,"",@"SHT_CUDA_INFO"
	.sectionflags	@""
	.align	4


	//----- nvinfo : EIATTR_CUDA_API_VERSION
	.align		4
        /*0000*/ 	.byte	0x04, 0x37
        /*0002*/ 	.short	(.L_7 - .L_6)
.L_6:
        /*0004*/ 	.word	0x00000082


	//----- nvinfo : EIATTR_KPARAM_INFO
	.align		4
.L_7:
        /*0008*/ 	.byte	0x04, 0x17
        /*000a*/ 	.short	(.L_9 - .L_8)
.L_8:
        /*000c*/ 	.word	0x00000000
        /*0010*/ 	.short	0x0002
        /*0012*/ 	.short	0x0010
        /*0014*/ 	.byte	0x00, 0xf5, 0x21, 0x00


	//----- nvinfo : EIATTR_KPARAM_INFO
	.align		4
.L_9:
        /*0018*/ 	.byte	0x04, 0x17
        /*001a*/ 	.short	(.L_11 - .L_10)
.L_10:
        /*001c*/ 	.word	0x00000000
        /*0020*/ 	.short	0x0001
        /*0022*/ 	.short	0x0008
        /*0024*/ 	.byte	0x00, 0xf5, 0x21, 0x00


	//----- nvinfo : EIATTR_KPARAM_INFO
	.align		4
.L_11:
        /*0028*/ 	.byte	0x04, 0x17
        /*002a*/ 	.short	(.L_13 - .L_12)
.L_12:
        /*002c*/ 	.word	0x00000000
        /*0030*/ 	.short	0x0000
        /*0032*/ 	.short	0x0000
        /*0034*/ 	.byte	0x00, 0xf5, 0x21, 0x00


	//----- nvinfo : EIATTR_SPARSE_MMA_MASK
	.align		4
.L_13:
        /*0038*/ 	.byte	0x03, 0x50
        /*003a*/ 	.short	0x0000


	//----- nvinfo : EIATTR_MAXREG_COUNT
	.align		4
        /*003c*/ 	.byte	0x03, 0x1b
        /*003e*/ 	.short	0x00ff


	//----- nvinfo : EIATTR_NUM_BARRIERS
	.align		4
        /*0040*/ 	.byte	0x02, 0x4c
        /*0042*/ 	.byte	0x01
	.zero		1


	//----- nvinfo : EIATTR_MERCURY_ISA_VERSION
	.align		4
        /*0044*/ 	.byte	0x03, 0x5f
        /*0046*/ 	.short	0x0101


	//----- nvinfo : EIATTR_VRC_CTA_INIT_COUNT
	.align		4
        /*0048*/ 	.byte	0x02, 0x4a
	.zero		1
	.zero		1


	//----- nvinfo : EIATTR_EXIT_INSTR_OFFSETS
	.align		4
        /*004c*/ 	.byte	0x04, 0x1c
        /*004e*/ 	.short	(.L_15 - .L_14)


	//   ....[0]....
.L_14:
        /*0050*/ 	.word	0x000031f0


	//----- nvinfo : EIATTR_CBANK_PARAM_SIZE
	.align		4
.L_15:
        /*0054*/ 	.byte	0x03, 0x19
        /*0056*/ 	.short	0x0018


	//----- nvinfo : EIATTR_PARAM_CBANK
	.align		4
        /*0058*/ 	.byte	0x04, 0x0a
        /*005a*/ 	.short	(.L_17 - .L_16)
	.align		4
.L_16:
        /*005c*/ 	.word	index@(.nv.constant0._Z6matMulPKfS0_Pf)
        /*0060*/ 	.short	0x0380
        /*0062*/ 	.short	0x0018


	//----- nvinfo : EIATTR_SW_WAR
	.align		4
.L_17:
        /*0064*/ 	.byte	0x04, 0x36
        /*0066*/ 	.short	(.L_19 - .L_18)
.L_18:
        /*0068*/ 	.word	0x00000008
.L_19:


//--------------------- .nv.callgraph             --------------------------
	.section	.nv.callgraph,"",@"SHT_CUDA_CALLGRAPH"
	.align	4
	.sectionentsize	8
	.align		4
        /*0000*/ 	.word	0x00000000
	.align		4
        /*0004*/ 	.word	0xffffffff
	.align		4
        /*0008*/ 	.word	0x00000000
	.align		4
        /*000c*/ 	.word	0xfffffffe
	.align		4
        /*0010*/ 	.word	0x00000000
	.align		4
        /*0014*/ 	.word	0xfffffffd
	.align		4
        /*0018*/ 	.word	0x00000000
	.align		4
        /*001c*/ 	.word	0xfffffffc


//--------------------- .text._Z6matMulPKfS0_Pf   --------------------------
	.section	.text._Z6matMulPKfS0_Pf,"ax",@progbits
	.align	128
        .global         _Z6matMulPKfS0_Pf
        .type           _Z6matMulPKfS0_Pf,@function
        .size           _Z6matMulPKfS0_Pf,(.L_x_1 - _Z6matMulPKfS0_Pf)
        .other          _Z6matMulPKfS0_Pf,@"STO_CUDA_ENTRY STV_DEFAULT"
_Z6matMulPKfS0_Pf:
.text._Z6matMulPKfS0_Pf:
[----:B------:R-:W-:Y:S01]  /*0000*/  LDC R1, c[0x0][0x37c] ;  /* 0x0000df00ff017b82 */ /* 0x000fe20000000800 */
[----:B------:R-:W0:Y:S07]  /*0010*/  S2R R3, SR_TID.X ;  /* 0x0000000000037919 */ /* 0x000e2e0000002100 */
[----:B------:R-:W1:Y:S01]  /*0020*/  LDC.64 R18, c[0x0][0x380] ;  /* 0x0000e000ff127b82 */ /* 0x000e620000000a00 */
[----:B------:R-:W2:Y:S01]  /*0030*/  LDCU.64 UR8, c[0x0][0x358] ;  /* 0x00006b00ff0877ac */ /* 0x000ea20008000a00 */
[----:B------:R-:W0:Y:S01]  /*0040*/  S2R R0, SR_TID.Y ;  /* 0x0000000000007919 */ /* 0x000e220000002200 */
[----:B------:R-:W3:Y:S05]  /*0050*/  S2R R5, SR_CTAID.Y ;  /* 0x0000000000057919 */ /* 0x000eea0000002600 */
[----:B------:R-:W4:Y:S01]  /*0060*/  LDC.64 R16, c[0x0][0x388] ;  /* 0x0000e200ff107b82 */ /* 0x000f220000000a00 */
[----:B------:R-:W5:Y:S01]  /*0070*/  S2R R2, SR_CTAID.X ;  /* 0x0000000000027919 */ /* 0x000f620000002500 */
[----:B0-----:R-:W-:-:S04]  /*0080*/  IMAD R4, R0, 0x140, R3 ;  /* 0x0000014000047824 */ /* 0x001fc800078e0203 */
[--C-:B------:R-:W-:Y:S02]  /*0090*/  IMAD R7, R0, 0x140, R4.reuse ;  /* 0x0000014000077824 */ /* 0x100fe400078e0204 */
[----:B---3--:R-:W-:-:S03]  /*00a0*/  IMAD R9, R5, 0x2800, R4 ;  /* 0x0000280005097824 */ /* 0x008fc600078e0204 */
[----:B-----5:R-:W-:Y:S01]  /*00b0*/  LEA R7, R2, R7, 0x5 ;  /* 0x0000000702077211 */ /* 0x020fe200078e28ff */
[----:B-1----:R-:W-:-:S04]  /*00c0*/  IMAD.WIDE.U32 R18, R9, 0x4, R18 ;  /* 0x0000000409127825 */ /* 0x002fc800078e0012 */
[----:B----4-:R-:W-:Y:S01]  /*00d0*/  IMAD.WIDE R16, R7, 0x4, R16 ;  /* 0x0000000407107825 */ /* 0x010fe200078e0210 */
[----:B--2---:R-:W2:Y:S04]  /*00e0*/  LDG.E R9, desc[UR8][R18.64] ;  /* 0x0000000812097981 */ /* 0x004ea8000c1e1900 */
[----:B------:R-:W3:Y:S01]  /*00f0*/  LDG.E R11, desc[UR8][R16.64] ;  /* 0x00000008100b7981 */ /* 0x000ee2000c1e1900 */
[----:B------:R-:W0:Y:S01]  /*0100*/  S2UR UR6, SR_CgaCtaId ;  /* 0x00000000000679c3 */ /* 0x000e220000008800 */
[----:B------:R-:W-:Y:S02]  /*0110*/  UMOV UR4, 0x400 ;  /* 0x0000040000047882 */ /* 0x000fe40000000000 */
[----:B------:R-:W-:Y:S02]  /*0120*/  UIADD3 UR5, UPT, UPT, UR4, 0x1000, URZ ;  /* 0x0000100004057890 */ /* 0x000fe4000fffe0ff */
[----:B0-----:R-:W-:-:S02]  /*0130*/  ULEA UR4, UR6, UR4, 0x18 ;  /* 0x0000000406047291 */ /* 0x001fc4000f8ec0ff */
[----:B------:R-:W-:-:S04]  /*0140*/  ULEA UR5, UR6, UR5, 0x18 ;  /* 0x0000000506057291 */ /* 0x000fc8000f8ec0ff */
[C---:B------:R-:W-:Y:S02]  /*0150*/  LEA R4, R0.reuse, UR4, 0x7 ;  /* 0x0000000400047c11 */ /* 0x040fe4000f8e38ff */
[C---:B------:R-:W-:Y:S02]  /*0160*/  LEA R7, R3.reuse, UR5, 0x2 ;  /* 0x0000000503077c11 */ /* 0x040fe4000f8e10ff */
[----:B------:R-:W-:Y:S02]  /*0170*/  LEA R20, R3, R4, 0x2 ;  /* 0x0000000403147211 */ /* 0x000fe400078e10ff */
[----:B------:R-:W-:-:S03]  /*0180*/  LEA R6, R0, R7, 0x7 ;  /* 0x0000000700067211 */ /* 0x000fc600078e38ff */
[----:B--2---:R-:W-:Y:S04]  /*0190*/  STS [R20], R9 ;  /* 0x0000000914007388 */ /* 0x004fe80000000800 */
[----:B---3--:R-:W-:Y:S01]  /*01a0*/  STS [R6], R11 ;  /* 0x0000000b06007388 */ /* 0x008fe20000000800 */
[----:B------:R-:W-:Y:S06]  /*01b0*/  BAR.SYNC.DEFER_BLOCKING 0x0 ;  /* 0x0000000000007b1d */ /* 0x000fec0000010000 */
[----:B------:R-:W-:Y:S04]  /*01c0*/  LDS R27, [R7] ;  /* 0x00000000071b7984 */ /* 0x000fe80000000800 */
[----:B------:R-:W0:Y:S04]  /*01d0*/  LDS.128 R12, [R4] ;  /* 0x00000000040c7984 */ /* 0x000e280000000c00 */
[----:B------:R-:W2:Y:S04]  /*01e0*/  LDG.E R21, desc[UR8][R18.64+0x80] ;  /* 0x0000800812157981 */ /* 0x000ea8000c1e1900 */
[----:B------:R-:W3:Y:S04]  /*01f0*/  LDG.E R23, desc[UR8][R16.64+0x14000] ;  /* 0x0140000810177981 */ /* 0x000ee8000c1e1900 */
[----:B------:R-:W1:Y:S04]  /*0200*/  LDS R29, [R7+0x80] ;  /* 0x00008000071d7984 */ /* 0x000e680000000800 */
[----:B------:R-:W4:Y:S04]  /*0210*/  LDS R25, [R7+0x100] ;  /* 0x0001000007197984 */ /* 0x000f280000000800 */
[----:B------:R-:W5:Y:S04]  /*0220*/  LDS R24, [R7+0x180] ;  /* 0x0001800007187984 */ /* 0x000f680000000800 */
[----:B------:R-:W-:Y:S04]  /*0230*/  LDS.128 R8, [R4+0x10] ;  /* 0x0000100004087984 */ /* 0x000fe80000000c00 */
[----:B------:R-:W-:Y:S04]  /*0240*/  LDS R22, [R7+0x280] ;  /* 0x0002800007167984 */ /* 0x000fe80000000800 */
[----:B------:R-:W-:Y:S01]  /*0250*/  LDS R26, [R7+0xf80] ;  /* 0x000f8000071a7984 */ /* 0x000fe20000000800 */
[----:B0-----:R-:W-:-:S03]  /*0260*/  FFMA R12, R12, R27, RZ ;  /* 0x0000001b0c0c7223 */ /* 0x001fc600000000ff */
[----:B------:R-:W0:Y:S01]  /*0270*/  LDS R27, [R7+0x200] ;  /* 0x00020000071b7984 */ /* 0x000e220000000800 */
[----:B-1----:R-:W-:-:S04]  /*0280*/  FFMA R12, R29, R13, R12 ;  /* 0x0000000d1d0c7223 */ /* 0x002fc8000000000c */
[----:B----4-:R-:W-:Y:S02]  /*0290*/  FFMA R13, R25, R14, R12 ;  /* 0x0000000e190d7223 */ /* 0x010fe4000000000c */
[----:B------:R-:W1:Y:S02]  /*02a0*/  LDS R25, [R7+0x300] ;  /* 0x0003000007197984 */ /* 0x000e640000000800 */
[----:B-----5:R-:W-:Y:S02]  /*02b0*/  FFMA R13, R24, R15, R13 ;  /* 0x0000000f180d7223 */ /* 0x020fe4000000000d */
[----:B------:R-:W4:Y:S02]  /*02c0*/  LDS R24, [R7+0x380] ;  /* 0x0003800007187984 */ /* 0x000f240000000800 */
[----:B0-----:R-:W-:Y:S02]  /*02d0*/  FFMA R29, R8, R27, R13 ;  /* 0x0000001b081d7223 */ /* 0x001fe4000000000d */
[----:B------:R-:W-:Y:S04]  /*02e0*/  LDS R27, [R7+0x400] ;  /* 0x00040000071b7984 */ /* 0x000fe80000000800 */
[----:B------:R-:W0:Y:S01]  /*02f0*/  LDS.128 R12, [R4+0x20] ;  /* 0x00002000040c7984 */ /* 0x000e220000000c00 */
[----:B------:R-:W-:-:S03]  /*0300*/  FFMA R8, R22, R9, R29 ;  /* 0x0000000916087223 */ /* 0x000fc6000000001d */
[----:B------:R-:W5:Y:S01]  /*0310*/  LDS R22, [R7+0x480] ;  /* 0x0004800007167984 */ /* 0x000f620000000800 */
[----:B-1----:R-:W-:-:S03]  /*0320*/  FFMA R9, R25, R10, R8 ;  /* 0x0000000a19097223 */ /* 0x002fc60000000008 */
[----:B------:R-:W1:Y:S01]  /*0330*/  LDS R25, [R7+0x500] ;  /* 0x0005000007197984 */ /* 0x000e620000000800 */
[----:B----4-:R-:W-:-:S03]  /*0340*/  FFMA R9, R24, R11, R9 ;  /* 0x0000000b18097223 */ /* 0x010fc60000000009 */
[----:B------:R-:W4:Y:S01]  /*0350*/  LDS R24, [R7+0x580] ;  /* 0x0005800007187984 */ /* 0x000f220000000800 */
[----:B0-----:R-:W-:-:S03]  /*0360*/  FFMA R29, R12, R27, R9 ;  /* 0x0000001b0c1d7223 */ /* 0x001fc60000000009 */
[----:B------:R-:W-:Y:S04]  /*0370*/  LDS R27, [R7+0x600] ;  /* 0x00060000071b7984 */ /* 0x000fe80000000800 */
[----:B------:R-:W0:Y:S01]  /*0380*/  LDS.128 R8, [R4+0x30] ;  /* 0x0000300004087984 */ /* 0x000e220000000c00 */
[----:B-----5:R-:W-:-:S03]  /*0390*/  FFMA R12, R22, R13, R29 ;  /* 0x0000000d160c7223 */ /* 0x020fc6000000001d */
        /* <DEDUP_REMOVED lines=38> */
[----:B------:R-:W1:Y:S04]  /*0600*/  LDS R25, [R7+0xf00] ;  /* 0x000f000007197984 */ /* 0x000e680000000800 */
[----:B--2---:R2:W-:Y:S04]  /*0610*/  STS [R20], R21 ;  /* 0x0000001514007388 */ /* 0x0045e80000000800 */
[----:B---3--:R-:W-:Y:S01]  /*0620*/  STS [R6], R23 ;  /* 0x0000001706007388 */ /* 0x008fe20000000800 */
[----:B------:R-:W-:Y:S01]  /*0630*/  BAR.SYNC.DEFER_BLOCKING 0x0 ;  /* 0x0000000000007b1d */ /* 0x000fe20000010000 */
[----:B----4-:R-:W-:-:S04]  /*0640*/  FFMA R13, R24, R15, R13 ;  /* 0x0000000f180d7223 */ /* 0x010fc8000000000d */
[----:B0-----:R-:W-:Y:S01]  /*0650*/  FFMA R27, R8, R27, R13 ;  /* 0x0000001b081b7223 */ /* 0x001fe2000000000d */
[----:B------:R-:W-:Y:S04]  /*0660*/  LDS R29, [R7] ;  /* 0x00000000071d7984 */ /* 0x000fe80000000800 */
[----:B------:R-:W0:Y:S04]  /*0670*/  LDS.128 R12, [R4] ;  /* 0x00000000040c7984 */ /* 0x000e280000000c00 */
[----:B------:R-:W3:Y:S01]  /*0680*/  LDS R8, [R7+0x80] ;  /* 0x0000800007087984 */ /* 0x000ee20000000800 */
[----:B-----5:R-:W-:-:S03]  /*0690*/  FFMA R22, R22, R9, R27 ;  /* 0x0000000916167223 */ /* 0x020fc6000000001b */
[----:B------:R-:W4:Y:S01]  /*06a0*/  LDS R27, [R7+0x100] ;  /* 0x00010000071b7984 */ /* 0x000f220000000800 */
[----:B-1----:R-:W-:-:S03]  /*06b0*/  FFMA R25, R25, R10, R22 ;  /* 0x0000000a19197223 */ /* 0x002fc60000000016 */
[----:B--2---:R-:W2:Y:S01]  /*06c0*/  LDG.E R21, desc[UR8][R18.64+0x100] ;  /* 0x0001000812157981 */ /* 0x004ea2000c1e1900 */
[----:B------:R-:W-:-:S03]  /*06d0*/  FFMA R11, R26, R11, R25 ;  /* 0x0000000b1a0b7223 */ /* 0x000fc60000000019 */
[----:B------:R-:W5:Y:S04]  /*06e0*/  LDG.E R25, desc[UR8][R16.64+0x28000] ;  /* 0x0280000810197981 */ /* 0x000f68000c1e1900 */
[----:B------:R-:W1:Y:S04]  /*06f0*/  LDS R23, [R7+0x180] ;  /* 0x0001800007177984 */ /* 0x000e680000000800 */
[----:B------:R-:W-:Y:S01]  /*0700*/  LDS R26, [R7+0x800] ;  /* 0x00080000071a7984 */ /* 0x000fe20000000800 */
[----:B0-----:R-:W-:-:S03]  /*0710*/  FFMA R11, R12, R29, R11 ;  /* 0x0000001d0c0b7223 */ /* 0x001fc6000000000b */
[----:B------:R-:W-:Y:S01]  /*0720*/  LDS R12, [R7+0x280] ;  /* 0x00028000070c7984 */ /* 0x000fe20000000800 */
[----:B---3--:R-:W-:-:S03]  /*0730*/  FFMA R22, R8, R13, R11 ;  /* 0x0000000d08167223 */ /* 0x008fc6000000000b */
[----:B------:R-:W-:Y:S04]  /*0740*/  LDS R13, [R7+0x200] ;  /* 0x00020000070d7984 */ /* 0x000fe80000000800 */
[----:B------:R-:W0:Y:S01]  /*0750*/  LDS.128 R8, [R4+0x10] ;  /* 0x0000100004087984 */ /* 0x000e220000000c00 */
[----:B----4-:R-:W-:-:S03]  /*0760*/  FFMA R14, R27, R14, R22 ;  /* 0x0000000e1b0e7223 */ /* 0x010fc60000000016 */
[----:B------:R-:W-:Y:S04]  /*0770*/  LDS R27, [R7+0x380] ;  /* 0x00038000071b7984 */ /* 0x000fe80000000800 */
[----:B------:R-:W-:Y:S01]  /*0780*/  LDS R29, [R7+0xd00] ;  /* 0x000d0000071d7984 */ /* 0x000fe20000000800 */
[----:B-1----:R-:W-:-:S03]  /*0790*/  FFMA R15, R23, R15, R14 ;  /* 0x0000000f170f7223 */ /* 0x002fc6000000000e */
[----:B------:R-:W1:Y:S01]  /*07a0*/  LDS R23, [R7+0x300] ;  /* 0x0003000007177984 */ /* 0x000e620000000800 */
[----:B0-----:R-:W-:-:S03]  /*07b0*/  FFMA R13, R8, R13, R15 ;  /* 0x0000000d080d7223 */ /* 0x001fc6000000000f */
[----:B------:R-:W-:Y:S01]  /*07c0*/  LDS R8, [R7+0x480] ;  /* 0x0004800007087984 */ /* 0x000fe20000000800 */
[----:B------:R-:W-:-:S03]  /*07d0*/  FFMA R22, R12, R9, R13 ;  /* 0x000000090c167223 */ /* 0x000fc6000000000d */
[----:B------:R-:W-:Y:S04]  /*07e0*/  LDS R9, [R7+0x400] ;  /* 0x0004000007097984 */ /* 0x000fe80000000800 */
[----:B------:R-:W0:Y:S01]  /*07f0*/  LDS.128 R12, [R4+0x20] ;  /* 0x00002000040c7984 */ /* 0x000e220000000c00 */
[----:B-1----:R-:W-:-:S03]  /*0800*/  FFMA R10, R23, R10, R22 ;  /* 0x0000000a170a7223 */ /* 0x002fc60000000016 */
[----:B------:R-:W1:Y:S01]  /*0810*/  LDS R23, [R7+0x500] ;  /* 0x0005000007177984 */ /* 0x000e620000000800 */
[----:B------:R-:W-:-:S03]  /*0820*/  FFMA R11, R27, R11, R10 ;  /* 0x0000000b1b0b7223 */ /* 0x000fc6000000000a */
[----:B------:R-:W3:Y:S01]  /*0830*/  LDS R27, [R7+0x580] ;  /* 0x00058000071b7984 */ /* 0x000ee20000000800 */
[----:B0-----:R-:W-:-:S03]  /*0840*/  FFMA R9, R12, R9, R11 ;  /* 0x000000090c097223 */ /* 0x001fc6000000000b */
[----:B------:R-:W-:Y:S01]  /*0850*/  LDS R12, [R7+0x680] ;  /* 0x00068000070c7984 */ /* 0x000fe20000000800 */
[----:B------:R-:W-:-:S03]  /*0860*/  FFMA R22, R8, R13, R9 ;  /* 0x0000000d08167223 */ /* 0x000fc60000000009 */
[----:B------:R-:W-:Y:S04]  /*0870*/  LDS R13, [R7+0x600] ;  /* 0x00060000070d7984 */ /* 0x000fe80000000800 */
[----:B------:R-:W0:Y:S01]  /*0880*/  LDS.128 R8, [R4+0x30] ;  /* 0x0000300004087984 */ /* 0x000e220000000c00 */
[----:B-1----:R-:W-:-:S03]  /*0890*/  FFMA R14, R23, R14, R22 ;  /* 0x0000000e170e7223 */ /* 0x002fc60000000016 */
[----:B------:R-:W1:Y:S01]  /*08a0*/  LDS R23, [R7+0x700] ;  /* 0x0007000007177984 */ /* 0x000e620000000800 */
[----:B---3--:R-:W-:-:S03]  /*08b0*/  FFMA R15, R27, R15, R14 ;  /* 0x0000000f1b0f7223 */ /* 0x008fc6000000000e */
[----:B------:R-:W-:Y:S04]  /*08c0*/  LDS R22, [R7+0x880] ;  /* 0x0008800007167984 */ /* 0x000fe80000000800 */
[----:B------:R-:W-:Y:S01]  /*08d0*/  LDS R27, [R7+0xf00] ;  /* 0x000f0000071b7984 */ /* 0x000fe20000000800 */
[----:B0-----:R-:W-:-:S03]  /*08e0*/  FFMA R13, R8, R13, R15 ;  /* 0x0000000d080d7223 */ /* 0x001fc6000000000f */
[----:B------:R-:W0:Y:S01]  /*08f0*/  LDS R8, [R7+0x780] ;  /* 0x0007800007087984 */ /* 0x000e220000000800 */
[----:B------:R-:W-:-:S03]  /*0900*/  FFMA R24, R12, R9, R13 ;  /* 0x000000090c187223 */ /* 0x000fc6000000000d */
[----:B------:R-:W3:Y:S01]  /*0910*/  LDS.128 R12, [R4+0x40] ;  /* 0x00004000040c7984 */ /* 0x000ee20000000c00 */
[----:B-1----:R-:W-:-:S03]  /*0920*/  FFMA R9, R23, R10, R24 ;  /* 0x0000000a17097223 */ /* 0x002fc60000000018 */
[----:B------:R-:W1:Y:S01]  /*0930*/  LDS R23, [R7+0x900] ;  /* 0x0009000007177984 */ /* 0x000e620000000800 */
[----:B0-----:R-:W-:-:S04]  /*0940*/  FFMA R9, R8, R11, R9 ;  /* 0x0000000b08097223 */ /* 0x001fc80000000009 */
[----:B---3--:R-:W-:Y:S02]  /*0950*/  FFMA R9, R12, R26, R9 ;  /* 0x0000001a0c097223 */ /* 0x008fe40000000009 */
[----:B------:R-:W0:Y:S02]  /*0960*/  LDS R12, [R7+0x980] ;  /* 0x00098000070c7984 */ /* 0x000e240000000800 */
[----:B------:R-:W-:Y:S02]  /*0970*/  FFMA R24, R22, R13, R9 ;  /* 0x0000000d16187223 */ /* 0x000fe40000000009 */
[----:B------:R-:W-:Y:S04]  /*0980*/  LDS R26, [R7+0xa00] ;  /* 0x000a0000071a7984 */ /* 0x000fe80000000800 */
[----:B------:R-:W3:Y:S04]  /*0990*/  LDS.128 R8, [R4+0x50] ;  /* 0x0000500004087984 */ /* 0x000ee80000000c00 */
[----:B------:R-:W4:Y:S01]  /*09a0*/  LDS R22, [R7+0xa80] ;  /* 0x000a800007167984 */ /* 0x000f220000000800 */
[----:B-1----:R-:W-:-:S03]  /*09b0*/  FFMA R13, R23, R14, R24 ;  /* 0x0000000e170d7223 */ /* 0x002fc60000000018 */
[----:B------:R-:W1:Y:S01]  /*09c0*/  LDS R23, [R7+0xb00] ;  /* 0x000b000007177984 */ /* 0x000e620000000800 */
[----:B0-----:R-:W-:-:S04]  /*09d0*/  FFMA R13, R12, R15, R13 ;  /* 0x0000000f0c0d7223 */ /* 0x001fc8000000000d */
[----:B---3--:R-:W-:Y:S02]  /*09e0*/  FFMA R13, R8, R26, R13 ;  /* 0x0000001a080d7223 */ /* 0x008fe4000000000d */
[----:B------:R-:W0:Y:S02]  /*09f0*/  LDS R8, [R7+0xb80] ;  /* 0x000b800007087984 */ /* 0x000e240000000800 */
[----:B----4-:R-:W-:Y:S02]  /*0a00*/  FFMA R24, R22, R9, R13 ;  /* 0x0000000916187223 */ /* 0x010fe4000000000d */
[----:B------:R-:W-:Y:S04]  /*0a10*/  LDS R9, [R7+0xc00] ;  /* 0x000c000007097984 */ /* 0x000fe80000000800 */
[----:B------:R-:W3:Y:S04]  /*0a20*/  LDS.128 R12, [R4+0x60] ;  /* 0x00006000040c7984 */ /* 0x000ee80000000c00 */
[----:B------:R-:W4:Y:S01]  /*0a30*/  LDS R22, [R7+0xc80] ;  /* 0x000c800007167984 */ /* 0x000f220000000800 */
[----:B-1----:R-:W-:-:S03]  /*0a40*/  FFMA R23, R23, R10, R24 ;  /* 0x0000000a17177223 */ /* 0x002fc60000000018 */
[----:B------:R-:W1:Y:S04]  /*0a50*/  LDS R26, [R7+0xd80] ;  /* 0x000d8000071a7984 */ /* 0x000e680000000800 */
[----:B------:R-:W-:Y:S01]  /*0a60*/  LDS R24, [R7+0xe80] ;  /* 0x000e800007187984 */ /* 0x000fe20000000800 */
[----:B0-----:R-:W-:-:S03]  /*0a70*/  FFMA R11, R8, R11, R23 ;  /* 0x0000000b080b7223 */ /* 0x001fc60000000017 */
[----:B------:R-:W-:Y:S01]  /*0a80*/  LDS R23, [R7+0xe00] ;  /* 0x000e000007177984 */ /* 0x000fe20000000800 */
[----:B---3--:R-:W-:-:S04]  /*0a90*/  FFMA R9, R12, R9, R11 ;  /* 0x000000090c097223 */ /* 0x008fc8000000000b */
[----:B----4-:R-:W-:Y:S02]  /*0aa0*/  FFMA R22, R22, R13, R9 ;  /* 0x0000000d16167223 */ /* 0x010fe40000000009 */
[----:B------:R-:W0:Y:S02]  /*0ab0*/  LDS.128 R8, [R4+0x70] ;  /* 0x0000700004087984 */ /* 0x000e240000000c00 */
[----:B------:R-:W-:Y:S02]  /*0ac0*/  FFMA R13, R29, R14, R22 ;  /* 0x0000000e1d0d7223 */ /* 0x000fe40000000016 */
[----:B------:R-:W3:Y:S04]  /*0ad0*/  LDS R22, [R7+0xf80] ;  /* 0x000f800007167984 */ /* 0x000ee80000000800 */
[----:B--2---:R2:W-:Y:S04]  /*0ae0*/  STS [R20], R21 ;  /* 0x0000001514007388 */ /* 0x0045e80000000800 */
[----:B-----5:R-:W-:Y:S01]  /*0af0*/  STS [R6], R25 ;  /* 0x0000001906007388 */ /* 0x020fe20000000800 */
[----:B------:R-:W-:Y:S01]  /*0b00*/  BAR.SYNC.DEFER_BLOCKING 0x0 ;  /* 0x0000000000007b1d */ /* 0x000fe20000010000 */
[----:B-1----:R-:W-:-:S04]  /*0b10*/  FFMA R26, R26, R15, R13 ;  /* 0x0000000f1a1a7223 */ /* 0x002fc8000000000d */
[----:B0-----:R-:W-:Y:S01]  /*0b20*/  FFMA R23, R8, R23, R26 ;  /* 0x0000001708177223 */ /* 0x001fe2000000001a */
[----:B------:R-:W-:Y:S03]  /*0b30*/  LDS R29, [R7] ;  /* 0x00000000071d7984 */ /* 0x000fe60000000800 */
[----:B------:R-:W-:Y:S01]  /*0b40*/  FFMA R24, R24, R9, R23 ;  /* 0x0000000918187223 */ /* 0x000fe20000000017 */
[----:B------:R-:W0:Y:S04]  /*0b50*/  LDS.128 R12, [R4] ;  /* 0x00000000040c7984 */ /* 0x000e280000000c00 */
[----:B------:R-:W4:Y:S04]  /*0b60*/  LDG.E R23, desc[UR8][R18.64+0x180] ;  /* 0x0001800812177981 */ /* 0x000f28000c1e1900 */
[----:B--2---:R-:W2:Y:S01]  /*0b70*/  LDG.E R21, desc[UR8][R16.64+0x3c000] ;  /* 0x03c0000810157981 */ /* 0x004ea2000c1e1900 */
[----:B------:R-:W-:-:S03]  /*0b80*/  FFMA R27, R27, R10, R24 ;  /* 0x0000000a1b1b7223 */ /* 0x000fc60000000018 */
[----:B------:R-:W1:Y:S04]  /*0b90*/  LDS R24, [R7+0x80] ;  /* 0x0000800007187984 */ /* 0x000e680000000800 */
[----:B------:R-:W5:Y:S01]  /*0ba0*/  LDS R25, [R7+0x100] ;  /* 0x0001000007197984 */ /* 0x000f620000000800 */
[----:B---3--:R-:W-:-:S03]  /*0bb0*/  FFMA R11, R22, R11, R27 ;  /* 0x0000000b160b7223 */ /* 0x008fc6000000001b */
[----:B------:R-:W3:Y:S04]  /*0bc0*/  LDS R26, [R7+0x180] ;  /* 0x00018000071a7984 */ /* 0x000ee80000000800 */
[----:B------:R-:W-:Y:S04]  /*0bd0*/  LDS R27, [R7+0x200] ;  /* 0x00020000071b7984 */ /* 0x000fe80000000800 */
[----:B------:R-:W-:Y:S01]  /*0be0*/  LDS R22, [R7+0x280] ;  /* 0x0002800007167984 */ /* 0x000fe20000000800 */
[----:B0-----:R-:W-:-:S03]  /*0bf0*/  FFMA R29, R12, R29, R11 ;  /* 0x0000001d0c1d7223 */ /* 0x001fc6000000000b */
[----:B------:R-:W0:Y:S01]  /*0c00*/  LDS.128 R8, [R4+0x10] ;  /* 0x0000100004087984 */ /* 0x000e220000000c00 */
[----:B-1----:R-:W-:-:S04]  /*0c10*/  FFMA R24, R24, R13, R29 ;  /* 0x0000000d18187223 */ /* 0x002fc8000000001d */
[----:B-----5:R-:W-:Y:S02]  /*0c20*/  FFMA R13, R25, R14, R24 ;  /* 0x0000000e190d7223 */ /* 0x020fe40000000018 */
[----:B------:R-:W1:Y:S02]  /*0c30*/  LDS R25, [R7+0x300] ;  /* 0x0003000007197984 */ /* 0x000e640000000800 */
[----:B---3--:R-:W-:Y:S02]  /*0c40*/  FFMA R13, R26, R15, R13 ;  /* 0x0000000f1a0d7223 */ /* 0x008fe4000000000d */
[----:B------:R-:W3:Y:S04]  /*0c50*/  LDS R24, [R7+0x380] ;  /* 0x0003800007187984 */ /* 0x000ee80000000800 */
[----:B------:R-:W-:Y:S01]  /*0c60*/  LDS R26, [R7+0xf80] ;  /* 0x000f8000071a7984 */ /* 0x000fe20000000800 */
[----:B0-----:R-:W-:-:S03]  /*0c70*/  FFMA R29, R8, R27, R13 ;  /* 0x0000001b081d7223 */ /* 0x001fc6000000000d */
[----:B------:R-:W-:Y:S04]  /*0c80*/  LDS R27, [R7+0x400] ;  /* 0x00040000071b7984 */ /* 0x000fe80000000800 */
[----:B------:R-:W0:Y:S01]  /*0c90*/  LDS.128 R12, [R4+0x20] ;  /* 0x00002000040c7984 */ /* 0x000e220000000c00 */
[----:B------:R-:W-:-:S03]  /*0ca0*/  FFMA R8, R22, R9, R29 ;  /* 0x0000000916087223 */ /* 0x000fc6000000001d */
[----:B------:R-:W5:Y:S01]  /*0cb0*/  LDS R22, [R7+0x480] ;  /* 0x0004800007167984 */ /* 0x000f620000000800 */
[----:B-1----:R-:W-:-:S03]  /*0cc0*/  FFMA R9, R25, R10, R8 ;  /* 0x0000000a19097223 */ /* 0x002fc60000000008 */
[----:B------:R-:W1:Y:S01]  /*0cd0*/  LDS R25, [R7+0x500] ;  /* 0x0005000007197984 */ /* 0x000e620000000800 */
[----:B---3--:R-:W-:-:S03]  /*0ce0*/  FFMA R9, R24, R11, R9 ;  /* 0x0000000b18097223 */ /* 0x008fc60000000009 */
[----:B------:R-:W3:Y:S01]  /*0cf0*/  LDS R24, [R7+0x580] ;  /* 0x0005800007187984 */ /* 0x000ee20000000800 */
[----:B0-----:R-:W-:-:S03]  /*0d00*/  FFMA R29, R12, R27, R9 ;  /* 0x0000001b0c1d7223 */ /* 0x001fc60000000009 */
[----:B------:R-:W-:Y:S04]  /*0d10*/  LDS R27, [R7+0x600] ;  /* 0x00060000071b7984 */ /* 0x000fe80000000800 */
[----:B------:R-:W0:Y:S01]  /*0d20*/  LDS.128 R8, [R4+0x30] ;  /* 0x0000300004087984 */ /* 0x000e220000000c00 */
[----:B-----5:R-:W-:-:S03]  /*0d30*/  FFMA R12, R22, R13, R29 ;  /* 0x0000000d160c7223 */ /* 0x020fc6000000001d */
        /* <DEDUP_REMOVED lines=38> */
[----:B------:R-:W1:Y:S04]  /*0fa0*/  LDS R25, [R7+0xf00] ;  /* 0x000f000007197984 */ /* 0x000e680000000800 */
[----:B----4-:R-:W-:Y:S04]  /*0fb0*/  STS [R20], R23 ;  /* 0x0000001714007388 */ /* 0x010fe80000000800 */
[----:B--2---:R-:W-:Y:S01]  /*0fc0*/  STS [R6], R21 ;  /* 0x0000001506007388 */ /* 0x004fe20000000800 */
[----:B------:R-:W-:Y:S01]  /*0fd0*/  BAR.SYNC.DEFER_BLOCKING 0x0 ;  /* 0x0000000000007b1d */ /* 0x000fe20000010000 */
[----:B---3--:R-:W-:-:S04]  /*0fe0*/  FFMA R13, R24, R15, R13 ;  /* 0x0000000f180d7223 */ /* 0x008fc8000000000d */
[----:B0-----:R-:W-:Y:S01]  /*0ff0*/  FFMA R27, R8, R27, R13 ;  /* 0x0000001b081b7223 */ /* 0x001fe2000000000d */
[----:B------:R-:W-:Y:S04]  /*1000*/  LDS R29, [R7] ;  /* 0x00000000071d7984 */ /* 0x000fe80000000800 */
[----:B------:R-:W0:Y:S04]  /*1010*/  LDS.128 R12, [R4] ;  /* 0x00000000040c7984 */ /* 0x000e280000000c00 */
[----:B------:R-:W2:Y:S01]  /*1020*/  LDS R8, [R7+0x80] ;  /* 0x0000800007087984 */ /* 0x000ea20000000800 */
[----:B-----5:R-:W-:-:S03]  /*1030*/  FFMA R22, R22, R9, R27 ;  /* 0x0000000916167223 */ /* 0x020fc6000000001b */
[----:B------:R-:W3:Y:S01]  /*1040*/  LDS R23, [R7+0x100] ;  /* 0x0001000007177984 */ /* 0x000ee20000000800 */
[----:B-1----:R-:W-:-:S03]  /*1050*/  FFMA R25, R25, R10, R22 ;  /* 0x0000000a19197223 */ /* 0x002fc60000000016 */
[----:B------:R-:W1:Y:S01]  /*1060*/  LDS R21, [R7+0x180] ;  /* 0x0001800007157984 */ /* 0x000e620000000800 */
[----:B------:R-:W-:-:S03]  /*1070*/  FFMA R11, R26, R11, R25 ;  /* 0x0000000b1a0b7223 */ /* 0x000fc60000000019 */
[----:B------:R-:W4:Y:S04]  /*1080*/  LDG.E R27, desc[UR8][R18.64+0x200] ;  /* 0x00020008121b7981 */ /* 0x000f28000c1e1900 */
[----:B------:R-:W5:Y:S04]  /*1090*/  LDG.E R25, desc[UR8][R16.64+0x50000] ;  /* 0x0500000810197981 */ /* 0x000f68000c1e1900 */
[----:B------:R-:W-:Y:S01]  /*10a0*/  LDS R26, [R7+0xd80] ;  /* 0x000d8000071a7984 */ /* 0x000fe20000000800 */
[----:B0-----:R-:W-:-:S03]  /*10b0*/  FFMA R11, R12, R29, R11 ;  /* 0x0000001d0c0b7223 */ /* 0x001fc6000000000b */
[----:B------:R-:W-:Y:S01]  /*10c0*/  LDS R12, [R7+0x280] ;  /* 0x00028000070c7984 */ /* 0x000fe20000000800 */
[----:B--2---:R-:W-:-:S03]  /*10d0*/  FFMA R22, R8, R13, R11 ;  /* 0x0000000d08167223 */ /* 0x004fc6000000000b */
[----:B------:R-:W-:Y:S04]  /*10e0*/  LDS R13, [R7+0x200] ;  /* 0x00020000070d7984 */ /* 0x000fe80000000800 */
[----:B------:R-:W0:Y:S01]  /*10f0*/  LDS.128 R8, [R4+0x10] ;  /* 0x0000100004087984 */ /* 0x000e220000000c00 */
[----:B---3--:R-:W-:-:S03]  /*1100*/  FFMA R14, R23, R14, R22 ;  /* 0x0000000e170e7223 */ /* 0x008fc60000000016 */
[----:B------:R-:W-:Y:S01]  /*1110*/  LDS R23, [R7+0x380] ;  /* 0x0003800007177984 */ /* 0x000fe20000000800 */
[----:B-1----:R-:W-:-:S03]  /*1120*/  FFMA R15, R21, R15, R14 ;  /* 0x0000000f150f7223 */ /* 0x002fc6000000000e */
[----:B------:R-:W1:Y:S04]  /*1130*/  LDS R21, [R7+0x300] ;  /* 0x0003000007157984 */ /* 0x000e680000000800 */
[----:B------:R-:W-:Y:S01]  /*1140*/  LDS R29, [R7+0xd00] ;  /* 0x000d0000071d7984 */ /* 0x000fe20000000800 */
        /* <DEDUP_REMOVED lines=8> */
[----:B------:R-:W2:Y:S01]  /*11d0*/  LDS R23, [R7+0x580] ;  /* 0x0005800007177984 */ /* 0x000ea20000000800 */
[----:B0-----:R-:W-:-:S03]  /*11e0*/  FFMA R9, R12, R9, R11 ;  /* 0x000000090c097223 */ /* 0x001fc6000000000b */
[----:B------:R-:W-:Y:S01]  /*11f0*/  LDS R12, [R7+0x680] ;  /* 0x00068000070c7984 */ /* 0x000fe20000000800 */
[----:B------:R-:W-:-:S03]  /*1200*/  FFMA R22, R8, R13, R9 ;  /* 0x0000000d08167223 */ /* 0x000fc60000000009 */
[----:B------:R-:W-:Y:S04]  /*1210*/  LDS R13, [R7+0x600] ;  /* 0x00060000070d7984 */ /* 0x000fe80000000800 */
[----:B------:R-:W0:Y:S01]  /*1220*/  LDS.128 R8, [R4+0x30] ;  /* 0x0000300004087984 */ /* 0x000e220000000c00 */
[----:B-1----:R-:W-:-:S03]  /*1230*/  FFMA R14, R21, R14, R22 ;  /* 0x0000000e150e7223 */ /* 0x002fc60000000016 */
[----:B------:R-:W1:Y:S01]  /*1240*/  LDS R21, [R7+0x700] ;  /* 0x0007000007157984 */ /* 0x000e620000000800 */
[----:B--2---:R-:W-:-:S03]  /*1250*/  FFMA R15, R23, R15, R14 ;  /* 0x0000000f170f7223 */ /* 0x004fc6000000000e */
[----:B------:R-:W-:Y:S04]  /*1260*/  LDS R23, [R7+0x800] ;  /* 0x0008000007177984 */ /* 0x000fe80000000800 */
[----:B------:R-:W-:Y:S01]  /*1270*/  LDS R22, [R7+0x880] ;  /* 0x0008800007167984 */ /* 0x000fe20000000800 */
[----:B0-----:R-:W-:-:S03]  /*1280*/  FFMA R13, R8, R13, R15 ;  /* 0x0000000d080d7223 */ /* 0x001fc6000000000f */
[----:B------:R-:W0:Y:S01]  /*1290*/  LDS R8, [R7+0x780] ;  /* 0x0007800007087984 */ /* 0x000e220000000800 */
[----:B------:R-:W-:-:S03]  /*12a0*/  FFMA R24, R12, R9, R13 ;  /* 0x000000090c187223 */ /* 0x000fc6000000000d */
[----:B------:R-:W2:Y:S01]  /*12b0*/  LDS.128 R12, [R4+0x40] ;  /* 0x00004000040c7984 */ /* 0x000ea20000000c00 */
[----:B-1----:R-:W-:-:S03]  /*12c0*/  FFMA R9, R21, R10, R24 ;  /* 0x0000000a15097223 */ /* 0x002fc60000000018 */
[----:B------:R-:W1:Y:S01]  /*12d0*/  LDS R21, [R7+0x900] ;  /* 0x0009000007157984 */ /* 0x000e620000000800 */
[----:B0-----:R-:W-:-:S04]  /*12e0*/  FFMA R9, R8, R11, R9 ;  /* 0x0000000b08097223 */ /* 0x001fc80000000009 */
[----:B--2---:R-:W-:Y:S02]  /*12f0*/  FFMA R9, R12, R23, R9 ;  /* 0x000000170c097223 */ /* 0x004fe40000000009 */
[----:B------:R-:W0:Y:S02]  /*1300*/  LDS R12, [R7+0x980] ;  /* 0x00098000070c7984 */ /* 0x000e240000000800 */
[----:B------:R-:W-:Y:S02]  /*1310*/  FFMA R24, R22, R13, R9 ;  /* 0x0000000d16187223 */ /* 0x000fe40000000009 */
[----:B------:R-:W-:Y:S04]  /*1320*/  LDS R23, [R7+0xa00] ;  /* 0x000a000007177984 */ /* 0x000fe80000000800 */
[----:B------:R-:W2:Y:S04]  /*1330*/  LDS.128 R8, [R4+0x50] ;  /* 0x0000500004087984 */ /* 0x000ea80000000c00 */
[----:B------:R-:W3:Y:S01]  /*1340*/  LDS R22, [R7+0xa80] ;  /* 0x000a800007167984 */ /* 0x000ee20000000800 */
[----:B-1----:R-:W-:-:S03]  /*1350*/  FFMA R13, R21, R14, R24 ;  /* 0x0000000e150d7223 */ /* 0x002fc60000000018 */
[----:B------:R-:W1:Y:S01]  /*1360*/  LDS R21, [R7+0xb00] ;  /* 0x000b000007157984 */ /* 0x000e620000000800 */
[----:B0-----:R-:W-:-:S04]  /*1370*/  FFMA R13, R12, R15, R13 ;  /* 0x0000000f0c0d7223 */ /* 0x001fc8000000000d */
[----:B--2---:R-:W-:Y:S02]  /*1380*/  FFMA R13, R8, R23, R13 ;  /* 0x00000017080d7223 */ /* 0x004fe4000000000d */
[----:B------:R-:W0:Y:S02]  /*1390*/  LDS R8, [R7+0xb80] ;  /* 0x000b800007087984 */ /* 0x000e240000000800 */
[----:B---3--:R-:W-:Y:S02]  /*13a0*/  FFMA R24, R22, R9, R13 ;  /* 0x0000000916187223 */ /* 0x008fe4000000000d */
[----:B------:R-:W-:Y:S04]  /*13b0*/  LDS R9, [R7+0xc00] ;  /* 0x000c000007097984 */ /* 0x000fe80000000800 */
[----:B------:R-:W2:Y:S04]  /*13c0*/  LDS.128 R12, [R4+0x60] ;  /* 0x00006000040c7984 */ /* 0x000ea80000000c00 */
[----:B------:R-:W3:Y:S01]  /*13d0*/  LDS R22, [R7+0xc80] ;  /* 0x000c800007167984 */ /* 0x000ee20000000800 */
[----:B-1----:R-:W-:-:S03]  /*13e0*/  FFMA R21, R21, R10, R24 ;  /* 0x0000000a15157223 */ /* 0x002fc60000000018 */
[----:B------:R-:W-:Y:S04]  /*13f0*/  LDS R24, [R7+0xe80] ;  /* 0x000e800007187984 */ /* 0x000fe80000000800 */
[----:B------:R-:W-:Y:S01]  /*1400*/  LDS R23, [R7+0xf00] ;  /* 0x000f000007177984 */ /* 0x000fe20000000800 */
[----:B0-----:R-:W-:-:S03]  /*1410*/  FFMA R11, R8, R11, R21 ;  /* 0x0000000b080b7223 */ /* 0x001fc60000000015 */
[----:B------:R-:W-:Y:S01]  /*1420*/  LDS R21, [R7+0xe00] ;  /* 0x000e000007157984 */ /* 0x000fe20000000800 */
[----:B--2---:R-:W-:-:S04]  /*1430*/  FFMA R9, R12, R9, R11 ;  /* 0x000000090c097223 */ /* 0x004fc8000000000b */
[----:B---3--:R-:W-:Y:S02]  /*1440*/  FFMA R22, R22, R13, R9 ;  /* 0x0000000d16167223 */ /* 0x008fe40000000009 */
[----:B------:R-:W0:Y:S02]  /*1450*/  LDS.128 R8, [R4+0x70] ;  /* 0x0000700004087984 */ /* 0x000e240000000c00 */
[----:B------:R-:W-:Y:S02]  /*1460*/  FFMA R13, R29, R14, R22 ;  /* 0x0000000e1d0d7223 */ /* 0x000fe40000000016 */
[----:B------:R-:W1:Y:S04]  /*1470*/  LDS R22, [R7+0xf80] ;  /* 0x000f800007167984 */ /* 0x000e680000000800 */
[----:B----4-:R-:W-:Y:S04]  /*1480*/  STS [R20], R27 ;  /* 0x0000001b14007388 */ /* 0x010fe80000000800 */
[----:B-----5:R-:W-:Y:S01]  /*1490*/  STS [R6], R25 ;  /* 0x0000001906007388 */ /* 0x020fe20000000800 */
[----:B------:R-:W-:Y:S01]  /*14a0*/  BAR.SYNC.DEFER_BLOCKING 0x0 ;  /* 0x0000000000007b1d */ /* 0x000fe20000010000 */
[----:B------:R-:W-:-:S04]  /*14b0*/  FFMA R26, R26, R15, R13 ;  /* 0x0000000f1a1a7223 */ /* 0x000fc8000000000d */
[----:B0-----:R-:W-:Y:S01]  /*14c0*/  FFMA R21, R8, R21, R26 ;  /* 0x0000001508157223 */ /* 0x001fe2000000001a */
[----:B------:R-:W-:Y:S03]  /*14d0*/  LDS R29, [R7] ;  /* 0x00000000071d7984 */ /* 0x000fe60000000800 */
[----:B------:R-:W-:Y:S01]  /*14e0*/  FFMA R24, R24, R9, R21 ;  /* 0x0000000918187223 */ /* 0x000fe20000000015 */
[----:B------:R-:W0:Y:S03]  /*14f0*/  LDS.128 R12, [R4] ;  /* 0x00000000040c7984 */ /* 0x000e260000000c00 */
[----:B------:R-:W-:Y:S01]  /*1500*/  FFMA R9, R23, R10, R24 ;  /* 0x0000000a17097223 */ /* 0x000fe20000000018 */
[----:B------:R-:W2:Y:S04]  /*1510*/  LDG.E R21, desc[UR8][R16.64+0x64000] ;  /* 0x0640000810157981 */ /* 0x000ea8000c1e1900 */
[----:B------:R-:W3:Y:S04]  /*1520*/  LDG.E R23, desc[UR8][R18.64+0x280] ;  /* 0x0002800812177981 */ /* 0x000ee8000c1e1900 */
[----:B------:R-:W4:Y:S04]  /*1530*/  LDS R24, [R7+0x80] ;  /* 0x0000800007187984 */ /* 0x000f280000000800 */
[----:B------:R-:W5:Y:S01]  /*1540*/  LDS R25, [R7+0x100] ;  /* 0x0001000007197984 */ /* 0x000f620000000800 */
[----:B-1----:R-:W-:-:S03]  /*1550*/  FFMA R9, R22, R11, R9 ;  /* 0x0000000b16097223 */ /* 0x002fc60000000009 */
[----:B------:R-:W1:Y:S04]  /*1560*/  LDS R26, [R7+0x180] ;  /* 0x00018000071a7984 */ /* 0x000e680000000800 */
[----:B------:R-:W-:Y:S04]  /*1570*/  LDS R27, [R7+0x200] ;  /* 0x00020000071b7984 */ /* 0x000fe80000000800 */
[----:B------:R-:W-:Y:S01]  /*1580*/  LDS R22, [R7+0x280] ;  /* 0x0002800007167984 */ /* 0x000fe20000000800 */
[----:B0-----:R-:W-:-:S03]  /*1590*/  FFMA R29, R12, R29, R9 ;  /* 0x0000001d0c1d7223 */ /* 0x001fc60000000009 */
[----:B------:R-:W0:Y:S01]  /*15a0*/  LDS.128 R8, [R4+0x10] ;  /* 0x0000100004087984 */ /* 0x000e220000000c00 */
[----:B----4-:R-:W-:-:S04]  /*15b0*/  FFMA R24, R24, R13, R29 ;  /* 0x0000000d18187223 */ /* 0x010fc8000000001d */
[----:B-----5:R-:W-:Y:S02]  /*15c0*/  FFMA R13, R25, R14, R24 ;  /* 0x0000000e190d7223 */ /* 0x020fe40000000018 */
[----:B------:R-:W4:Y:S02]  /*15d0*/  LDS R25, [R7+0x300] ;  /* 0x0003000007197984 */ /* 0x000f240000000800 */
[----:B-1----:R-:W-:Y:S02]  /*15e0*/  FFMA R13, R26, R15, R13 ;  /* 0x0000000f1a0d7223 */ /* 0x002fe4000000000d */
[----:B------:R-:W1:Y:S04]  /*15f0*/  LDS R24, [R7+0x380] ;  /* 0x0003800007187984 */ /* 0x000e680000000800 */
[----:B------:R-:W-:Y:S01]  /*1600*/  LDS R26, [R7+0xf80] ;  /* 0x000f8000071a7984 */ /* 0x000fe20000000800 */
[----:B0-----:R-:W-:-:S03]  /*1610*/  FFMA R29, R8, R27, R13 ;  /* 0x0000001b081d7223 */ /* 0x001fc6000000000d */
[----:B------:R-:W-:Y:S04]  /*1620*/  LDS R27, [R7+0x400] ;  /* 0x00040000071b7984 */ /* 0x000fe80000000800 */
[----:B------:R-:W0:Y:S01]  /*1630*/  LDS.128 R12, [R4+0x20] ;  /* 0x00002000040c7984 */ /* 0x000e220000000c00 */
[----:B------:R-:W-:-:S03]  /*1640*/  FFMA R8, R22, R9, R29 ;  /* 0x0000000916087223 */ /* 0x000fc6000000001d */
[----:B------:R-:W5:Y:S01]  /*1650*/  LDS R22, [R7+0x480] ;  /* 0x0004800007167984 */ /* 0x000f620000000800 */
[----:B----4-:R-:W-:-:S03]  /*1660*/  FFMA R9, R25, R10, R8 ;  /* 0x0000000a19097223 */ /* 0x010fc60000000008 */
[----:B------:R-:W4:Y:S01]  /*1670*/  LDS R25, [R7+0x500] ;  /* 0x0005000007197984 */ /* 0x000f220000000800 */
[----:B-1----:R-:W-:-:S03]  /*1680*/  FFMA R9, R24, R11, R9 ;  /* 0x0000000b18097223 */ /* 0x002fc60000000009 */
[----:B------:R-:W1:Y:S01]  /*1690*/  LDS R24, [R7+0x580] ;  /* 0x0005800007187984 */ /* 0x000e620000000800 */
[----:B0-----:R-:W-:-:S03]  /*16a0*/  FFMA R29, R12, R27, R9 ;  /* 0x0000001b0c1d7223 */ /* 0x001fc60000000009 */
[----:B------:R-:W-:Y:S04]  /*16b0*/  LDS R27, [R7+0x600] ;  /* 0x00060000071b7984 */ /* 0x000fe80000000800 */
[----:B------:R-:W0:Y:S01]  /*16c0*/  LDS.128 R8, [R4+0x30] ;  /* 0x0000300004087984 */ /* 0x000e220000000c00 */
[----:B-----5:R-:W-:-:S03]  /*16d0*/  FFMA R12, R22, R13, R29 ;  /* 0x0000000d160c7223 */ /* 0x020fc6000000001d */
        /* <DEDUP_REMOVED lines=38> */
[----:B------:R-:W4:Y:S04]  /*1940*/  LDS R25, [R7+0xf00] ;  /* 0x000f000007197984 */ /* 0x000f280000000800 */
[----:B---3--:R-:W-:Y:S04]  /*1950*/  STS [R20], R23 ;  /* 0x0000001714007388 */ /* 0x008fe80000000800 */
[----:B--2---:R-:W-:Y:S01]  /*1960*/  STS [R6], R21 ;  /* 0x0000001506007388 */ /* 0x004fe20000000800 */
[----:B------:R-:W-:Y:S01]  /*1970*/  BAR.SYNC.DEFER_BLOCKING 0x0 ;  /* 0x0000000000007b1d */ /* 0x000fe20000010000 */
[----:B-1----:R-:W-:-:S04]  /*1980*/  FFMA R13, R24, R15, R13 ;  /* 0x0000000f180d7223 */ /* 0x002fc8000000000d */
[----:B0-----:R-:W-:Y:S01]  /*1990*/  FFMA R27, R8, R27, R13 ;  /* 0x0000001b081b7223 */ /* 0x001fe2000000000d */
[----:B------:R-:W-:Y:S04]  /*19a0*/  LDS R29, [R7] ;  /* 0x00000000071d7984 */ /* 0x000fe80000000800 */
[----:B------:R-:W0:Y:S04]  /*19b0*/  LDS.128 R12, [R4] ;  /* 0x00000000040c7984 */ /* 0x000e280000000c00 */
[----:B------:R-:W1:Y:S01]  /*19c0*/  LDS R8, [R7+0x80] ;  /* 0x0000800007087984 */ /* 0x000e620000000800 */
[----:B-----5:R-:W-:-:S03]  /*19d0*/  FFMA R22, R22, R9, R27 ;  /* 0x0000000916167223 */ /* 0x020fc6000000001b */
[----:B------:R-:W2:Y:S01]  /*19e0*/  LDS R23, [R7+0x100] ;  /* 0x0001000007177984 */ /* 0x000ea20000000800 */
[----:B----4-:R-:W-:-:S03]  /*19f0*/  FFMA R25, R25, R10, R22 ;  /* 0x0000000a19197223 */ /* 0x010fc60000000016 */
[----:B------:R-:W3:Y:S01]  /*1a00*/  LDS R21, [R7+0x180] ;  /* 0x0001800007157984 */ /* 0x000ee20000000800 */
[----:B------:R-:W-:-:S03]  /*1a10*/  FFMA R11, R26, R11, R25 ;  /* 0x0000000b1a0b7223 */ /* 0x000fc60000000019 */
[----:B------:R-:W4:Y:S04]  /*1a20*/  LDG.E R27, desc[UR8][R18.64+0x300] ;  /* 0x00030008121b7981 */ /* 0x000f28000c1e1900 */
[----:B------:R-:W5:Y:S04]  /*1a30*/  LDG.E R25, desc[UR8][R16.64+0x78000] ;  /* 0x0780000810197981 */ /* 0x000f68000c1e1900 */
[----:B------:R-:W-:Y:S01]  /*1a40*/  LDS R26, [R7+0xd80] ;  /* 0x000d8000071a7984 */ /* 0x000fe20000000800 */
[----:B0-----:R-:W-:-:S03]  /*1a50*/  FFMA R11, R12, R29, R11 ;  /* 0x0000001d0c0b7223 */ /* 0x001fc6000000000b */
[----:B------:R-:W-:Y:S01]  /*1a60*/  LDS R12, [R7+0x280] ;  /* 0x00028000070c7984 */ /* 0x000fe20000000800 */
[----:B-1----:R-:W-:-:S03]  /*1a70*/  FFMA R22, R8, R13, R11 ;  /* 0x0000000d08167223 */ /* 0x002fc6000000000b */
[----:B------:R-:W-:Y:S04]  /*1a80*/  LDS R13, [R7+0x200] ;  /* 0x00020000070d7984 */ /* 0x000fe80000000800 */
[----:B------:R-:W0:Y:S01]  /*1a90*/  LDS.128 R8, [R4+0x10] ;  /* 0x0000100004087984 */ /* 0x000e220000000c00 */
[----:B--2---:R-:W-:-:S03]  /*1aa0*/  FFMA R14, R23, R14, R22 ;  /* 0x0000000e170e7223 */ /* 0x004fc60000000016 */
[----:B------:R-:W-:Y:S01]  /*1ab0*/  LDS R23, [R7+0x380] ;  /* 0x0003800007177984 */ /* 0x000fe20000000800 */
[----:B---3--:R-:W-:-:S03]  /*1ac0*/  FFMA R15, R21, R15, R14 ;  /* 0x0000000f150f7223 */ /* 0x008fc6000000000e */
        /* <DEDUP_REMOVED lines=64> */
[----:B------:R-:W4:Y:S01]  /*1ed0*/  LDS R24, [R7+0x80] ;  /* 0x0000800007187984 */ /* 0x000f220000000800 */
[----:B-1----:R-:W-:-:S03]  /*1ee0*/  FFMA R9, R22, R11, R9 ;  /* 0x0000000b16097223 */ /* 0x002fc60000000009 */
[----:B------:R-:W1:Y:S04]  /*1ef0*/  LDS R25, [R7+0x100] ;  /* 0x0001000007197984 */ /* 0x000e680000000800 */
[----:B------:R-:W5:Y:S04]  /*1f00*/  LDS R26, [R7+0x180] ;  /* 0x00018000071a7984 */ /* 0x000f680000000800 */
[----:B------:R-:W-:Y:S04]  /*1f10*/  LDS R27, [R7+0x200] ;  /* 0x00020000071b7984 */ /* 0x000fe80000000800 */
[----:B------:R-:W-:Y:S01]  /*1f20*/  LDS R22, [R7+0x280] ;  /* 0x0002800007167984 */ /* 0x000fe20000000800 */
[----:B0-----:R-:W-:-:S03]  /*1f30*/  FFMA R29, R12, R29, R9 ;  /* 0x0000001d0c1d7223 */ /* 0x001fc60000000009 */
[----:B------:R-:W0:Y:S01]  /*1f40*/  LDS.128 R8, [R4+0x10] ;  /* 0x0000100004087984 */ /* 0x000e220000000c00 */
[----:B----4-:R-:W-:-:S04]  /*1f50*/  FFMA R24, R24, R13, R29 ;  /* 0x0000000d18187223 */ /* 0x010fc8000000001d */
[----:B-1----:R-:W-:Y:S02]  /*1f60*/  FFMA R13, R25, R14, R24 ;  /* 0x0000000e190d7223 */ /* 0x002fe40000000018 */
[----:B------:R-:W1:Y:S02]  /*1f70*/  LDS R25, [R7+0x300] ;  /* 0x0003000007197984 */ /* 0x000e640000000800 */
[----:B-----5:R-:W-:Y:S02]  /*1f80*/  FFMA R13, R26, R15, R13 ;  /* 0x0000000f1a0d7223 */ /* 0x020fe4000000000d */
[----:B------:R-:W4:Y:S04]  /*1f90*/  LDS R24, [R7+0x380] ;  /* 0x0003800007187984 */ /* 0x000f280000000800 */
        /* <DEDUP_REMOVED lines=50> */
[----:B------:R-:W5:Y:S04]  /*22c0*/  LDS R22, [R7+0xe80] ;  /* 0x000e800007167984 */ /* 0x000f680000000800 */
[----:B------:R-:W5:Y:S04]  /*22d0*/  LDS R29, [R7+0xf00] ;  /* 0x000f0000071d7984 */ /* 0x000f680000000800 */
[----:B---3--:R-:W-:Y:S04]  /*22e0*/  STS [R20], R23 ;  /* 0x0000001714007388 */ /* 0x008fe80000000800 */
[----:B--2---:R-:W-:Y:S01]  /*22f0*/  STS [R6], R21 ;  /* 0x0000001506007388 */ /* 0x004fe20000000800 */
[----:B------:R-:W-:Y:S01]  /*2300*/  BAR.SYNC.DEFER_BLOCKING 0x0 ;  /* 0x0000000000007b1d */ /* 0x000fe20000010000 */
[----:B-1----:R-:W-:-:S04]  /*2310*/  FFMA R25, R25, R14, R12 ;  /* 0x0000000e19197223 */ /* 0x002fc8000000000c */
[----:B----4-:R-:W-:-:S04]  /*2320*/  FFMA R15, R24, R15, R25 ;  /* 0x0000000f180f7223 */ /* 0x010fc80000000019 */
[----:B0-----:R-:W-:Y:S01]  /*2330*/  FFMA R27, R8, R27, R15 ;  /* 0x0000001b081b7223 */ /* 0x001fe2000000000f */
[----:B------:R-:W-:Y:S04]  /*2340*/  LDS R24, [R7] ;  /* 0x0000000007187984 */ /* 0x000fe80000000800 */
[----:B------:R-:W0:Y:S04]  /*2350*/  LDS.128 R12, [R4] ;  /* 0x00000000040c7984 */ /* 0x000e280000000c00 */
[----:B------:R-:W1:Y:S01]  /*2360*/  LDS R8, [R7+0x80] ;  /* 0x0000800007087984 */ /* 0x000e620000000800 */
[----:B-----5:R-:W-:-:S03]  /*2370*/  FFMA R22, R22, R9, R27 ;  /* 0x0000000916167223 */ /* 0x020fc6000000001b */
[----:B------:R-:W2:Y:S04]  /*2380*/  LDG.E R27, desc[UR8][R18.64+0x400] ;  /* 0x00040008121b7981 */ /* 0x000ea8000c1e1900 */
[----:B------:R-:W3:Y:S01]  /*2390*/  LDG.E R25, desc[UR8][R16.64+0xa0000] ;  /* 0x0a00000810197981 */ /* 0x000ee2000c1e1900 */
[----:B------:R-:W-:-:S03]  /*23a0*/  FFMA R29, R29, R10, R22 ;  /* 0x0000000a1d1d7223 */ /* 0x000fc60000000016 */
[----:B------:R-:W4:Y:S01]  /*23b0*/  LDS R21, [R7+0x100] ;  /* 0x0001000007157984 */ /* 0x000f220000000800 */
[----:B------:R-:W-:-:S03]  /*23c0*/  FFMA R11, R26, R11, R29 ;  /* 0x0000000b1a0b7223 */ /* 0x000fc6000000001d */
[----:B------:R-:W5:Y:S04]  /*23d0*/  LDS R23, [R7+0x180] ;  /* 0x0001800007177984 */ /* 0x000f680000000800 */
[----:B------:R-:W-:Y:S04]  /*23e0*/  LDS R29, [R7+0xc80] ;  /* 0x000c8000071d7984 */ /* 0x000fe80000000800 */
[----:B------:R-:W-:Y:S04]  /*23f0*/  LDS R28, [R7+0xd00] ;  /* 0x000d0000071c7984 */ /* 0x000fe80000000800 */
[----:B------:R-:W-:Y:S01]  /*2400*/  LDS R26, [R7+0xe00] ;  /* 0x000e0000071a7984 */ /* 0x000fe20000000800 */
[----:B0-----:R-:W-:-:S03]  /*2410*/  FFMA R11, R12, R24, R11 ;  /* 0x000000180c0b7223 */ /* 0x001fc6000000000b */
[----:B------:R-:W-:Y:S01]  /*2420*/  LDS R12, [R7+0x280] ;  /* 0x00028000070c7984 */ /* 0x000fe20000000800 */
[----:B-1----:R-:W-:-:S03]  /*2430*/  FFMA R22, R8, R13, R11 ;  /* 0x0000000d08167223 */ /* 0x002fc6000000000b */
[----:B------:R-:W-:Y:S04]  /*2440*/  LDS R13, [R7+0x200] ;  /* 0x00020000070d7984 */ /* 0x000fe80000000800 */
[----:B------:R-:W0:Y:S04]  /*2450*/  LDS.128 R8, [R4+0x10] ;  /* 0x0000100004087984 */ /* 0x000e280000000c00 */
[----:B------:R-:W-:Y:S01]  /*2460*/  LDS R24, [R7+0xf80] ;  /* 0x000f800007187984 */ /* 0x000fe20000000800 */
[----:B----4-:R-:W-:-:S03]  /*2470*/  FFMA R14, R21, R14, R22 ;  /* 0x0000000e150e7223 */ /* 0x010fc60000000016 */
[----:B------:R-:W1:Y:S01]  /*2480*/  LDS R21, [R7+0x300] ;  /* 0x0003000007157984 */ /* 0x000e620000000800 */
[----:B-----5:R-:W-:-:S03]  /*2490*/  FFMA R15, R23, R15, R14 ;  /* 0x0000000f170f7223 */ /* 0x020fc6000000000e */
[----:B------:R-:W4:Y:S01]  /*24a0*/  LDS R23, [R7+0x380] ;  /* 0x0003800007177984 */ /* 0x000f220000000800 */
[----:B0-----:R-:W-:-:S03]  /*24b0*/  FFMA R13, R8, R13, R15 ;  /* 0x0000000d080d7223 */ /* 0x001fc6000000000f */
[----:B------:R-:W-:Y:S01]  /*24c0*/  LDS R8, [R7+0x480] ;  /* 0x0004800007087984 */ /* 0x000fe20000000800 */
[----:B------:R-:W-:-:S03]  /*24d0*/  FFMA R22, R12, R9, R13 ;  /* 0x000000090c167223 */ /* 0x000fc6000000000d */
[----:B------:R-:W-:Y:S04]  /*24e0*/  LDS R9, [R7+0x400] ;  /* 0x0004000007097984 */ /* 0x000fe80000000800 */
[----:B------:R-:W0:Y:S01]  /*24f0*/  LDS.128 R12, [R4+0x20] ;  /* 0x00002000040c7984 */ /* 0x000e220000000c00 */
[----:B-1----:R-:W-:-:S03]  /*2500*/  FFMA R10, R21, R10, R22 ;  /* 0x0000000a150a7223 */ /* 0x002fc60000000016 */
[----:B------:R-:W1:Y:S01]  /*2510*/  LDS R21, [R7+0x500] ;  /* 0x0005000007157984 */ /* 0x000e620000000800 */
[----:B----4-:R-:W-:-:S03]  /*2520*/  FFMA R11, R23, R11, R10 ;  /* 0x0000000b170b7223 */ /* 0x010fc6000000000a */
        /* <DEDUP_REMOVED lines=27> */
[----:B------:R-:W4:Y:S04]  /*26e0*/  LDS R23, [R7+0xb80] ;  /* 0x000b800007177984 */ /* 0x000f280000000800 */
[----:B------:R-:W-:Y:S01]  /*26f0*/  LDS R22, [R7+0xe80] ;  /* 0x000e800007167984 */ /* 0x000fe20000000800 */
[----:B0-----:R-:W-:-:S04]  /*2700*/  FFMA R13, R8, R13, R15 ;  /* 0x0000000d080d7223 */ /* 0x001fc8000000000f */
[----:B------:R-:W-:Y:S02]  /*2710*/  FFMA R8, R12, R9, R13 ;  /* 0x000000090c087223 */ /* 0x000fe4000000000d */
[----:B------:R-:W-:Y:S04]  /*2720*/  LDS R9, [R7+0xc00] ;  /* 0x000c000007097984 */ /* 0x000fe80000000800 */
[----:B------:R-:W0:Y:S01]  /*2730*/  LDS.128 R12, [R4+0x60] ;  /* 0x00006000040c7984 */ /* 0x000e220000000c00 */
[----:B-1----:R-:W-:-:S04]  /*2740*/  FFMA R8, R21, R10, R8 ;  /* 0x0000000a15087223 */ /* 0x002fc80000000008 */
[----:B----4-:R-:W-:-:S04]  /*2750*/  FFMA R11, R23, R11, R8 ;  /* 0x0000000b170b7223 */ /* 0x010fc80000000008 */
[----:B0-----:R-:W-:Y:S02]  /*2760*/  FFMA R12, R12, R9, R11 ;  /* 0x000000090c0c7223 */ /* 0x001fe4000000000b */
[----:B------:R-:W-:Y:S02]  /*2770*/  LDS.128 R8, [R4+0x70] ;  /* 0x0000700004087984 */ /* 0x000fe40000000c00 */
[----:B------:R-:W-:Y:S02]  /*2780*/  FFMA R13, R29, R13, R12 ;  /* 0x0000000d1d0d7223 */ /* 0x000fe4000000000c */
[----:B------:R-:W0:Y:S04]  /*2790*/  LDS R12, [R7+0xd80] ;  /* 0x000d8000070c7984 */ /* 0x000e280000000800 */
[----:B------:R-:W1:Y:S04]  /*27a0*/  LDS R29, [R7+0xf00] ;  /* 0x000f0000071d7984 */ /* 0x000e680000000800 */
[----:B--2---:R-:W-:Y:S04]  /*27b0*/  STS [R20], R27 ;  /* 0x0000001b14007388 */ /* 0x004fe80000000800 */
[----:B---3--:R-:W-:Y:S01]  /*27c0*/  STS [R6], R25 ;  /* 0x0000001906007388 */ /* 0x008fe20000000800 */
[----:B------:R-:W-:Y:S06]  /*27d0*/  BAR.SYNC.DEFER_BLOCKING 0x0 ;  /* 0x0000000000007b1d */ /* 0x000fec0000010000 */
[----:B------:R-:W2:Y:S04]  /*27e0*/  LDG.E R21, desc[UR8][R18.64+0x480] ;  /* 0x0004800812157981 */ /* 0x000ea8000c1e1900 */
[----:B------:R0:W3:Y:S01]  /*27f0*/  LDG.E R23, desc[UR8][R16.64+0xb4000] ;  /* 0x0b40000810177981 */ /* 0x0000e2000c1e1900 */
[----:B------:R-:W-:-:S03]  /*2800*/  FFMA R13, R28, R14, R13 ;  /* 0x0000000e1c0d7223 */ /* 0x000fc6000000000d */
[----:B------:R-:W-:Y:S04]  /*2810*/  LDS R28, [R7] ;  /* 0x00000000071c7984 */ /* 0x000fe80000000800 */
[----:B------:R-:W-:Y:S01]  /*2820*/  LDS R27, [R7+0x100] ;  /* 0x00010000071b7984 */ /* 0x000fe20000000800 */
[----:B0-----:R-:W-:-:S03]  /*2830*/  FFMA R17, R12, R15, R13 ;  /* 0x0000000f0c117223 */ /* 0x001fc6000000000d */
[----:B------:R-:W0:Y:S01]  /*2840*/  LDS.128 R12, [R4] ;  /* 0x00000000040c7984 */ /* 0x000e220000000c00 */
[----:B------:R-:W-:-:S03]  /*2850*/  FFMA R8, R8, R26, R17 ;  /* 0x0000001a08087223 */ /* 0x000fc60000000011 */
[----:B------:R-:W4:Y:S01]  /*2860*/  LDS R26, [R7+0x80] ;  /* 0x00008000071a7984 */ /* 0x000f220000000800 */
[----:B------:R-:W-:-:S03]  /*2870*/  FFMA R8, R22, R9, R8 ;  /* 0x0000000916087223 */ /* 0x000fc60000000008 */
[----:B------:R-:W5:Y:S01]  /*2880*/  LDS R22, [R7+0x180] ;  /* 0x0001800007167984 */ /* 0x000f620000000800 */
[----:B-1----:R-:W-:-:S03]  /*2890*/  FFMA R29, R29, R10, R8 ;  /* 0x0000000a1d1d7223 */ /* 0x002fc60000000008 */
[----:B------:R-:W-:Y:S01]  /*28a0*/  LDS R17, [R7+0x200] ;  /* 0x0002000007117984 */ /* 0x000fe20000000800 */
[----:B------:R-:W-:-:S03]  /*28b0*/  FFMA R29, R24, R11, R29 ;  /* 0x0000000b181d7223 */ /* 0x000fc6000000001d */
[----:B------:R-:W1:Y:S04]  /*28c0*/  LDS.128 R8, [R4+0x10] ;  /* 0x0000100004087984 */ /* 0x000e680000000c00 */
[----:B------:R-:W1:Y:S04]  /*28d0*/  LDS R16, [R7+0x280] ;  /* 0x0002800007107984 */ /* 0x000e680000000800 */
[----:B------:R-:W1:Y:S04]  /*28e0*/  LDS R19, [R7+0x300] ;  /* 0x0003000007137984 */ /* 0x000e680000000800 */
[----:B------:R-:W1:Y:S04]  /*28f0*/  LDS R24, [R7+0x380] ;  /* 0x0003800007187984 */ /* 0x000e680000000800 */
[----:B------:R-:W-:Y:S04]  /*2900*/  LDS R25, [R7+0x400] ;  /* 0x0004000007197984 */ /* 0x000fe80000000800 */
[----:B------:R-:W-:Y:S01]  /*2910*/  LDS R18, [R7+0x480] ;  /* 0x0004800007127984 */ /* 0x000fe20000000800 */
[----:B0-----:R-:W-:-:S04]  /*2920*/  FFMA R29, R12, R28, R29 ;  /* 0x0000001c0c1d7223 */ /* 0x001fc8000000001d */
[----:B----4-:R-:W-:Y:S02]  /*2930*/  FFMA R26, R26, R13, R29 ;  /* 0x0000000d1a1a7223 */ /* 0x010fe4000000001d */
[----:B------:R-:W-:Y:S02]  /*2940*/  LDS R29, [R7+0xb00] ;  /* 0x000b0000071d7984 */ /* 0x000fe40000000800 */
[----:B------:R-:W-:Y:S02]  /*2950*/  FFMA R27, R27, R14, R26 ;  /* 0x0000000e1b1b7223 */ /* 0x000fe4000000001a */
[----:B------:R-:W-:Y:S02]  /*2960*/  LDS R26, [R7+0x580] ;  /* 0x00058000071a7984 */ /* 0x000fe40000000800 */
[----:B-----5:R-:W-:Y:S02]  /*2970*/  FFMA R27, R22, R15, R27 ;  /* 0x0000000f161b7223 */ /* 0x020fe4000000001b */
[----:B------:R-:W0:Y:S02]  /*2980*/  LDS.128 R12, [R4+0x20] ;  /* 0x00002000040c7984 */ /* 0x000e240000000c00 */
[----:B-1----:R-:W-:-:S02]  /*2990*/  FFMA R17, R8, R17, R27 ;  /* 0x0000001108117223 */ /* 0x002fc4000000001b */
[----:B------:R-:W1:Y:S02]  /*29a0*/  LDS R27, [R7+0x500] ;  /* 0x00050000071b7984 */ /* 0x000e640000000800 */
[----:B------:R-:W-:Y:S02]  /*29b0*/  FFMA R16, R16, R9, R17 ;  /* 0x0000000910107223 */ /* 0x000fe40000000011 */
[----:B------:R-:W-:Y:S02]  /*29c0*/  LDS R17, [R7+0x600] ;  /* 0x0006000007117984 */ /* 0x000fe40000000800 */
[----:B------:R-:W-:Y:S02]  /*29d0*/  FFMA R19, R19, R10, R16 ;  /* 0x0000000a13137223 */ /* 0x000fe40000000010 */
[----:B------:R-:W-:Y:S02]  /*29e0*/  LDS R16, [R7+0x680] ;  /* 0x0006800007107984 */ /* 0x000fe40000000800 */
[----:B------:R-:W-:-:S02]  /*29f0*/  FFMA R19, R24, R11, R19 ;  /* 0x0000000b18137223 */ /* 0x000fc40000000013 */
[----:B------:R-:W4:Y:S04]  /*2a00*/  LDS.128 R8, [R4+0x30] ;  /* 0x0000300004087984 */ /* 0x000f280000000c00 */
[----:B------:R-:W-:Y:S01]  /*2a10*/  LDS R22, [R7+0x780] ;  /* 0x0007800007167984 */ /* 0x000fe20000000800 */
[----:B0-----:R-:W-:-:S03]  /*2a20*/  FFMA R25, R12, R25, R19 ;  /* 0x000000190c197223 */ /* 0x001fc60000000013 */
[----:B------:R-:W0:Y:S01]  /*2a30*/  LDS R19, [R7+0x700] ;  /* 0x0007000007137984 */ /* 0x000e220000000800 */
[----:B------:R-:W-:-:S03]  /*2a40*/  FFMA R18, R18, R13, R25 ;  /* 0x0000000d12127223 */ /* 0x000fc60000000019 */
[----:B------:R-:W-:Y:S01]  /*2a50*/  LDS R25, [R7+0x800] ;  /* 0x0008000007197984 */ /* 0x000fe20000000800 */
[----:B-1----:R-:W-:-:S03]  /*2a60*/  FFMA R27, R27, R14, R18 ;  /* 0x0000000e1b1b7223 */ /* 0x002fc60000000012 */
[----:B------:R-:W-:Y:S01]  /*2a70*/  LDS R18, [R7+0x880] ;  /* 0x0008800007127984 */ /* 0x000fe20000000800 */
[----:B------:R-:W-:-:S03]  /*2a80*/  FFMA R27, R26, R15, R27 ;  /* 0x0000000f1a1b7223 */ /* 0x000fc6000000001b */
[----:B------:R-:W1:Y:S01]  /*2a90*/  LDS.128 R12, [R4+0x40] ;  /* 0x00004000040c7984 */ /* 0x000e620000000c00 */
[----:B----4-:R-:W-:-:S03]  /*2aa0*/  FFMA R27, R8, R17, R27 ;  /* 0x00000011081b7223 */ /* 0x010fc6000000001b */
[----:B------:R-:W4:Y:S01]  /*2ab0*/  LDS R17, [R7+0x900] ;  /* 0x0009000007117984 */ /* 0x000f220000000800 */
[----:B------:R-:W-:-:S03]  /*2ac0*/  FFMA R8, R16, R9, R27 ;  /* 0x0000000910087223 */ /* 0x000fc6000000001b */
[----:B------:R-:W5:Y:S04]  /*2ad0*/  LDS R16, [R7+0x980] ;  /* 0x0009800007107984 */ /* 0x000f680000000800 */
[----:B------:R-:W-:Y:S04]  /*2ae0*/  LDS R27, [R7+0xa00] ;  /* 0x000a0000071b7984 */ /* 0x000fe80000000800 */
[----:B------:R-:W-:Y:S01]  /*2af0*/  LDS R26, [R7+0xe00] ;  /* 0x000e0000071a7984 */ /* 0x000fe20000000800 */
[----:B0-----:R-:W-:-:S04]  /*2b00*/  FFMA R19, R19, R10, R8 ;  /* 0x0000000a13137223 */ /* 0x001fc80000000008 */
[----:B------:R-:W-:Y:S02]  /*2b10*/  FFMA R19, R22, R11, R19 ;  /* 0x0000000b16137223 */ /* 0x000fe40000000013 */
[----:B------:R-:W0:Y:S04]  /*2b20*/  LDS.128 R8, [R4+0x50] ;  /* 0x0000500004087984 */ /* 0x000e280000000c00 */
[----:B------:R-:W0:Y:S01]  /*2b30*/  LDS R22, [R7+0xa80] ;  /* 0x000a800007167984 */ /* 0x000e220000000800 */
[----:B-1----:R-:W-:-:S03]  /*2b40*/  FFMA R19, R12, R25, R19 ;  /* 0x000000190c137223 */ /* 0x002fc60000000013 */
[----:B------:R-:W-:Y:S01]  /*2b50*/  LDS R12, [R7+0xc80] ;  /* 0x000c8000070c7984 */ /* 0x000fe20000000800 */
[----:B------:R-:W-:-:S03]  /*2b60*/  FFMA R18, R18, R13, R19 ;  /* 0x0000000d12127223 */ /* 0x000fc60000000013 */
[----:B------:R-:W-:Y:S01]  /*2b70*/  LDS R13, [R7+0xc00] ;  /* 0x000c0000070d7984 */ /* 0x000fe20000000800 */
[----:B----4-:R-:W-:-:S03]  /*2b80*/  FFMA R17, R17, R14, R18 ;  /* 0x0000000e11117223 */ /* 0x010fc60000000012 */
[----:B------:R-:W1:Y:S01]  /*2b90*/  LDS R14, [R7+0xb80] ;  /* 0x000b8000070e7984 */ /* 0x000e620000000800 */
[----:B-----5:R-:W-:-:S03]  /*2ba0*/  FFMA R15, R16, R15, R17 ;  /* 0x0000000f100f7223 */ /* 0x020fc60000000011 */
[----:B------:R-:W4:Y:S04]  /*2bb0*/  LDS.128 R16, [R4+0x60] ;  /* 0x0000600004107984 */ /* 0x000f280000000c00 */
[----:B------:R-:W5:Y:S01]  /*2bc0*/  LDS R25, [R7+0xd00] ;  /* 0x000d000007197984 */ /* 0x000f620000000800 */
[----:B0-----:R-:W-:-:S03]  /*2bd0*/  FFMA R15, R8, R27, R15 ;  /* 0x0000001b080f7223 */ /* 0x001fc6000000000f */
[----:B------:R-:W-:Y:S01]  /*2be0*/  LDS R27, [R7+0xf00] ;  /* 0x000f0000071b7984 */ /* 0x000fe20000000800 */
[----:B------:R-:W-:-:S04]  /*2bf0*/  FFMA R22, R22, R9, R15 ;  /* 0x0000000916167223 */ /* 0x000fc8000000000f */
[----:B------:R-:W-:Y:S02]  /*2c00*/  FFMA R9, R29, R10, R22 ;  /* 0x0000000a1d097223 */ /* 0x000fe40000000016 */
[----:B------:R-:W0:Y:S04]  /*2c10*/  LDS R29, [R7+0xd80] ;  /* 0x000d8000071d7984 */ /* 0x000e280000000800 */
[----:B------:R-:W-:Y:S01]  /*2c20*/  LDS R22, [R7+0xf80] ;  /* 0x000f800007167984 */ /* 0x000fe20000000800 */
[----:B-1----:R-:W-:-:S03]  /*2c30*/  FFMA R15, R14, R11, R9 ;  /* 0x0000000b0e0f7223 */ /* 0x002fc60000000009 */
[----:B------:R-:W1:Y:S01]  /*2c40*/  LDS.128 R8, [R4+0x70] ;  /* 0x0000700004087984 */ /* 0x000e620000000c00 */
[----:B----4-:R-:W-:-:S03]  /*2c50*/  FFMA R13, R16, R13, R15 ;  /* 0x0000000d100d7223 */ /* 0x010fc6000000000f */
[----:B------:R-:W4:Y:S01]  /*2c60*/  LDS R16, [R7+0xe80] ;  /* 0x000e800007107984 */ /* 0x000f220000000800 */
[----:B------:R-:W-:-:S04]  /*2c70*/  FFMA R17, R12, R17, R13 ;  /* 0x000000110c117223 */ /* 0x000fc8000000000d */
[----:B-----5:R-:W-:-:S04]  /*2c80*/  FFMA R18, R25, R18, R17 ;  /* 0x0000001219127223 */ /* 0x020fc80000000011 */
[----:B0-----:R-:W-:Y:S01]  /*2c90*/  FFMA R19, R29, R19, R18 ;  /* 0x000000131d137223 */ /* 0x001fe20000000012 */
[----:B--2---:R-:W-:Y:S04]  /*2ca0*/  STS [R20], R21 ;  /* 0x0000001514007388 */ /* 0x004fe80000000800 */
[----:B---3--:R-:W-:Y:S01]  /*2cb0*/  STS [R6], R23 ;  /* 0x0000001706007388 */ /* 0x008fe20000000800 */
[----:B------:R-:W-:Y:S06]  /*2cc0*/  BAR.SYNC.DEFER_BLOCKING 0x0 ;  /* 0x0000000000007b1d */ /* 0x000fec0000010000 */
[----:B------:R-:W-:Y:S04]  /*2cd0*/  LDS R28, [R7] ;  /* 0x00000000071c7984 */ /* 0x000fe80000000800 */
[----:B------:R-:W0:Y:S04]  /*2ce0*/  LDS.128 R12, [R4] ;  /* 0x00000000040c7984 */ /* 0x000e280000000c00 */
[----:B------:R-:W2:Y:S01]  /*2cf0*/  LDS R24, [R7+0x80] ;  /* 0x0000800007187984 */ /* 0x000ea20000000800 */
[----:B-1----:R-:W-:-:S03]  /*2d00*/  FFMA R19, R8, R26, R19 ;  /* 0x0000001a08137223 */ /* 0x002fc60000000013 */
[----:B------:R-:W1:Y:S01]  /*2d10*/  LDS R29, [R7+0x100] ;  /* 0x00010000071d7984 */ /* 0x000e620000000800 */
[----:B----4-:R-:W-:-:S03]  /*2d20*/  FFMA R8, R16, R9, R19 ;  /* 0x0000000910087223 */ /* 0x010fc60000000013 */
[----:B------:R-:W3:Y:S01]  /*2d30*/  LDS R26, [R7+0x180] ;  /* 0x00018000071a7984 */ /* 0x000ee20000000800 */
[----:B------:R-:W-:-:S03]  /*2d40*/  FFMA R27, R27, R10, R8 ;  /* 0x0000000a1b1b7223 */ /* 0x000fc60000000008 */
[----:B------:R-:W-:Y:S04]  /*2d50*/  LDS R25, [R7+0x200] ;  /* 0x0002000007197984 */ /* 0x000fe80000000800 */
[----:B------:R-:W4:Y:S01]  /*2d60*/  LDS.128 R16, [R4+0x10] ;  /* 0x0000100004107984 */ /* 0x000f220000000c00 */
[----:B------:R-:W-:-:S03]  /*2d70*/  FFMA R11, R22, R11, R27 ;  /* 0x0000000b160b7223 */ /* 0x000fc6000000001b */
[----:B------:R-:W5:Y:S04]  /*2d80*/  LDS R6, [R7+0x280] ;  /* 0x0002800007067984 */ /* 0x000f680000000800 */
[----:B------:R-:W5:Y:S04]  /*2d90*/  LDS R23, [R7+0x300] ;  /* 0x0003000007177984 */ /* 0x000f680000000800 */
[----:B------:R-:W5:Y:S04]  /*2da0*/  LDS R22, [R7+0x380] ;  /* 0x0003800007167984 */ /* 0x000f680000000800 */
[----:B------:R-:W-:Y:S01]  /*2db0*/  LDS R27, [R7+0x400] ;  /* 0x00040000071b7984 */ /* 0x000fe20000000800 */
[----:B0-----:R-:W-:-:S03]  /*2dc0*/  FFMA R11, R12, R28, R11 ;  /* 0x0000001c0c0b7223 */ /* 0x001fc6000000000b */
[----:B------:R-:W-:Y:S01]  /*2dd0*/  LDS R21, [R7+0x500] ;  /* 0x0005000007157984 */ /* 0x000fe20000000800 */
[----:B--2---:R-:W-:-:S03]  /*2de0*/  FFMA R12, R24, R13, R11 ;  /* 0x0000000d180c7223 */ /* 0x004fc6000000000b */
[----:B------:R-:W-:Y:S04]  /*2df0*/  LDS R20, [R7+0x580] ;  /* 0x0005800007147984 */ /* 0x000fe80000000800 */
[----:B------:R-:W0:Y:S04]  /*2e00*/  LDS.128 R8, [R4+0x20] ;  /* 0x0000200004087984 */ /* 0x000e280000000c00 */
[----:B------:R-:W2:Y:S01]  /*2e10*/  LDS R24, [R7+0x480] ;  /* 0x0004800007187984 */ /* 0x000ea20000000800 */
[----:B-1----:R-:W-:-:S04]  /*2e20*/  FFMA R29, R29, R14, R12 ;  /* 0x0000000e1d1d7223 */ /* 0x002fc8000000000c */
[----:B---3--:R-:W-:Y:S02]  /*2e30*/  FFMA R15, R26, R15, R29 ;  /* 0x0000000f1a0f7223 */ /* 0x008fe4000000001d */
[----:B------:R-:W-:Y:S02]  /*2e40*/  LDS R26, [R7+0xe80] ;  /* 0x000e8000071a7984 */ /* 0x000fe40000000800 */
[----:B----4-:R-:W-:Y:S02]  /*2e50*/  FFMA R29, R16, R25, R15 ;  /* 0x00000019101d7223 */ /* 0x010fe4000000000f */
[----:B------:R-:W-:Y:S02]  /*2e60*/  LDS R25, [R7+0x600] ;  /* 0x0006000007197984 */ /* 0x000fe40000000800 */
[----:B-----5:R-:W-:Y:S02]  /*2e70*/  FFMA R16, R6, R17, R29 ;  /* 0x0000001106107223 */ /* 0x020fe4000000001d */
[----:B------:R-:W1:Y:S02]  /*2e80*/  LDS.128 R12, [R4+0x30] ;  /* 0x00003000040c7984 */ /* 0x000e640000000c00 */
[----:B------:R-:W-:-:S02]  /*2e90*/  FFMA R23, R23, R18, R16 ;  /* 0x0000001217177223 */ /* 0x000fc40000000010 */
[----:B------:R-:W3:Y:S02]  /*2ea0*/  LDS R6, [R7+0x680] ;  /* 0x0006800007067984 */ /* 0x000ee40000000800 */
[----:B------:R-:W-:Y:S02]  /*2eb0*/  FFMA R19, R22, R19, R23 ;  /* 0x0000001316137223 */ /* 0x000fe40000000017 */
[----:B------:R-:W4:Y:S04]  /*2ec0*/  LDS R23, [R7+0x700] ;  /* 0x0007000007177984 */ /* 0x000f280000000800 */
[----:B------:R-:W5:Y:S01]  /*2ed0*/  LDS R22, [R7+0x780] ;  /* 0x0007800007167984 */ /* 0x000f620000000800 */
[----:B0-----:R-:W-:-:S03]  /*2ee0*/  FFMA R19, R8, R27, R19 ;  /* 0x0000001b08137223 */ /* 0x001fc60000000013 */
[----:B------:R-:W-:Y:S01]  /*2ef0*/  LDS R27, [R7+0x800] ;  /* 0x00080000071b7984 */ /* 0x000fe20000000800 */
[----:B--2---:R-:W-:-:S03]  /*2f00*/  FFMA R8, R24, R9, R19 ;  /* 0x0000000918087223 */ /* 0x004fc60000000013 */
[----:B------:R-:W0:Y:S04]  /*2f10*/  LDS.128 R16, [R4+0x40] ;  /* 0x0000400004107984 */ /* 0x000e280000000c00 */
[----:B------:R-:W2:Y:S01]  /*2f20*/  LDS R24, [R7+0x880] ;  /* 0x0008800007187984 */ /* 0x000ea20000000800 */
[----:B------:R-:W-:-:S03]  /*2f30*/  FFMA R9, R21, R10, R8 ;  /* 0x0000000a15097223 */ /* 0x000fc60000000008 */
[----:B------:R-:W2:Y:S01]  /*2f40*/  LDS R21, [R7+0x900] ;  /* 0x0009000007157984 */ /* 0x000ea20000000800 */
[----:B------:R-:W-:-:S03]  /*2f50*/  FFMA R9, R20, R11, R9 ;  /* 0x0000000b14097223 */ /* 0x000fc60000000009 */
[----:B------:R-:W2:Y:S01]  /*2f60*/  LDS R20, [R7+0x980] ;  /* 0x0009800007147984 */ /* 0x000ea20000000800 */
[----:B-1----:R-:W-:-:S03]  /*2f70*/  FFMA R29, R12, R25, R9 ;  /* 0x000000190c1d7223 */ /* 0x002fc60000000009 */
[----:B------:R-:W-:Y:S04]  /*2f80*/  LDS R25, [R7+0xa00] ;  /* 0x000a000007197984 */ /* 0x000fe80000000800 */
[----:B------:R-:W1:Y:S01]  /*2f90*/  LDS.128 R8, [R4+0x50] ;  /* 0x0000500004087984 */ /* 0x000e620000000c00 */
[----:B---3--:R-:W-:-:S03]  /*2fa0*/  FFMA R12, R6, R13, R29 ;  /* 0x0000000d060c7223 */ /* 0x008fc6000000001d */
[----:B------:R-:W3:Y:S01]  /*2fb0*/  LDS R6, [R7+0xa80] ;  /* 0x000a800007067984 */ /* 0x000ee20000000800 */
[----:B----4-:R-:W-:-:S04]  /*2fc0*/  FFMA R23, R23, R14, R12 ;  /* 0x0000000e17177223 */ /* 0x010fc8000000000c */
[----:B-----5:R-:W-:Y:S02]  /*2fd0*/  FFMA R15, R22, R15, R23 ;  /* 0x0000000f160f7223 */ /* 0x020fe40000000017 */
[----:B------:R-:W4:Y:S04]  /*2fe0*/  LDS R23, [R7+0xb00] ;  /* 0x000b000007177984 */ /* 0x000f280000000800 */
[----:B------:R-:W5:Y:S01]  /*2ff0*/  LDS R22, [R7+0xb80] ;  /* 0x000b800007167984 */ /* 0x000f620000000800 */
[----:B0-----:R-:W-:-:S03]  /*3000*/  FFMA R15, R16, R27, R15 ;  /* 0x0000001b100f7223 */ /* 0x001fc6000000000f */
[----:B------:R-:W-:Y:S01]  /*3010*/  LDS R27, [R7+0xc00] ;  /* 0x000c0000071b7984 */ /* 0x000fe20000000800 */
[----:B--2---:R-:W-:-:S03]  /*3020*/  FFMA R16, R24, R17, R15 ;  /* 0x0000001118107223 */ /* 0x004fc6000000000f */
[----:B------:R-:W0:Y:S01]  /*3030*/  LDS.128 R12, [R4+0x60] ;  /* 0x00006000040c7984 */ /* 0x000e220000000c00 */
[----:B------:R-:W-:-:S03]  /*3040*/  FFMA R17, R21, R18, R16 ;  /* 0x0000001215117223 */ /* 0x000fc60000000010 */
[----:B------:R-:W2:Y:S01]  /*3050*/  LDS R24, [R7+0xc80] ;  /* 0x000c800007187984 */ /* 0x000ea20000000800 */
[----:B------:R-:W-:-:S03]  /*3060*/  FFMA R17, R20, R19, R17 ;  /* 0x0000001314117223 */ /* 0x000fc60000000011 */
[----:B------:R-:W2:Y:S04]  /*3070*/  LDS R21, [R7+0xd00] ;  /* 0x000d000007157984 */ /* 0x000ea80000000800 */
[----:B------:R-:W2:Y:S01]  /*3080*/  LDS R20, [R7+0xd80] ;  /* 0x000d800007147984 */ /* 0x000ea20000000800 */
[----:B-1----:R-:W-:-:S03]  /*3090*/  FFMA R29, R8, R25, R17 ;  /* 0x00000019081d7223 */ /* 0x002fc60000000011 */
[----:B------:R-:W-:Y:S04]  /*30a0*/  LDS R25, [R7+0xe00] ;  /* 0x000e000007197984 */ /* 0x000fe80000000800 */
[----:B------:R-:W1:Y:S01]  /*30b0*/  LDS.128 R16, [R4+0x70] ;  /* 0x0000700004107984 */ /* 0x000e620000000c00 */
[----:B---3--:R-:W-:-:S03]  /*30c0*/  FFMA R8, R6, R9, R29 ;  /* 0x0000000906087223 */ /* 0x008fc6000000001d */
[----:B------:R-:W3:Y:S04]  /*30d0*/  LDS R29, [R7+0xf00] ;  /* 0x000f0000071d7984 */ /* 0x000ee80000000800 */
[----:B------:R-:W3:Y:S01]  /*30e0*/  LDS R6, [R7+0xf80] ;  /* 0x000f800007067984 */ /* 0x000ee20000000800 */
[----:B----4-:R-:W-:Y:S02]  /*30f0*/  FFMA R23, R23, R10, R8 ;  /* 0x0000000a17177223 */ /* 0x010fe40000000008 */
[----:B------:R-:W4:Y:S02]  /*3100*/  LDC.64 R8, c[0x0][0x390] ;  /* 0x0000e400ff087b82 */ /* 0x000f240000000a00 */
[----:B-----5:R-:W-:-:S04]  /*3110*/  FFMA R11, R22, R11, R23 ;  /* 0x0000000b160b7223 */ /* 0x020fc80000000017 */
[----:B0-----:R-:W-:-:S04]  /*3120*/  FFMA R11, R12, R27, R11 ;  /* 0x0000001b0c0b7223 */ /* 0x001fc8000000000b */
[----:B--2---:R-:W-:-:S04]  /*3130*/  FFMA R24, R24, R13, R11 ;  /* 0x0000000d18187223 */ /* 0x004fc8000000000b */
[----:B------:R-:W-:-:S04]  /*3140*/  FFMA R21, R21, R14, R24 ;  /* 0x0000000e15157223 */ /* 0x000fc80000000018 */
[----:B------:R-:W-:Y:S01]  /*3150*/  FFMA R15, R20, R15, R21 ;  /* 0x0000000f140f7223 */ /* 0x000fe20000000015 */
[----:B------:R-:W-:Y:S02]  /*3160*/  LEA R0, R5, R0, 0x5 ;  /* 0x0000000005007211 */ /* 0x000fe400078e28ff */
[----:B------:R-:W-:Y:S01]  /*3170*/  LEA R3, R2, R3, 0x5 ;  /* 0x0000000302037211 */ /* 0x000fe200078e28ff */
[----:B-1----:R-:W-:-:S04]  /*3180*/  FFMA R15, R16, R25, R15 ;  /* 0x00000019100f7223 */ /* 0x002fc8000000000f */
[----:B------:R-:W-:Y:S01]  /*3190*/  FFMA R26, R26, R17, R15 ;  /* 0x000000111a1a7223 */ /* 0x000fe2000000000f */
[----:B------:R-:W-:-:S03]  /*31a0*/  IMAD R3, R0, 0x280, R3 ;  /* 0x0000028000037824 */ /* 0x000fc600078e0203 */
[----:B---3--:R-:W-:Y:S01]  /*31b0*/  FFMA R29, R29, R18, R26 ;  /* 0x000000121d1d7223 */ /* 0x008fe2000000001a */
[----:B----4-:R-:W-:-:S04]  /*31c0*/  IMAD.WIDE R8, R3, 0x4, R8 ;  /* 0x0000000403087825 */ /* 0x010fc800078e0208 */
[----:B------:R-:W-:-:S05]  /*31d0*/  FFMA R19, R6, R19, R29 ;  /* 0x0000001306137223 */ /* 0x000fca000000001d */
[----:B------:R-:W-:Y:S01]  /*31e0*/  STG.E desc[UR8][R8.64], R19 ;  /* 0x0000001308007986 */ /* 0x000fe2000c101908 */
[----:B------:R-:W-:Y:S05]  /*31f0*/  EXIT ;  /* 0x000000000000794d */ /* 0x000fea0003800000 */
.L_x_0:
[----:B------:R-:W-:-:S00]  /*3200*/  BRA `(.L_x_0) ;  /* 0xfffffffc00fc7947 */ /* 0x000fc0000383ffff */
[----:B------:R-:W-:-:S00]  /*3210*/  NOP ;  /* 0x0000000000007918 */ /* 0x000fc00000000000 */
        /* <DEDUP_REMOVED lines=14> */
.L_x_1:


//--------------------- .nv.shared._Z6matMulPKfS0_Pf --------------------------
	.section	.nv.shared._Z6matMulPKfS0_Pf,"aw",@nobits
	.sectionflags	@""
	.align	4
.nv.shared._Z6matMulPKfS0_Pf:
	.zero		9216


//--------------------- .nv.shared.reserved.0     --------------------------
	.section	.nv.shared.reserved.0,"aw",@nobits
	.weak		__nv_reservedSMEM_offset_0_alias
	.size		__nv_reservedSMEM_offset_0_alias, 0, 64
	.other		__nv_reservedSMEM_offset_0_alias,@"STO_CUDA_RESERVED_SHARED STV_DEFAULT"
__nv_reservedSMEM_offset_0_alias:
	.zero		0
	.zero		64


//--------------------- .nv.constant0._Z6matMulPKfS0_Pf --------------------------
	.section	.nv.constant0._Z6matMulPKfS0_Pf,"a",@progbits
	.sectionflags	@""
	.align	4
.nv.constant0._Z6matMulPKfS0_Pf:
	.zero		920


//--------------------- SYMBOLS --------------------------

	.type		.nv.reservedSmem.offset0,@object
	.size		.nv.reservedSmem.offset0,0x4
	.type		.nv.reservedSmem.cap,@object
	.size		.nv.reservedSmem.cap,0x4
